//
// Generated by NVIDIA NVVM Compiler
//
// Compiler Build ID: CL-36424714
// Cuda compilation tools, release 13.0, V13.0.88
// Based on NVVM 20.0.0
//

.version 9.0
.target sm_100
.address_size 64

	// .globl	_Z23inicializarFormigasCUDAP7formigaiijP17curandStateXORWOW
.extern .func  (.param .b32 func_retval0) vprintf
(
	.param .b64 vprintf_param_0,
	.param .b64 vprintf_param_1
)
;
.func  (.param .b64 func_retval0) __internal_accurate_pow
(
	.param .b64 __internal_accurate_pow_param_0,
	.param .b64 __internal_accurate_pow_param_1
)
;
.global .align 4 .b8 precalc_xorwow_matrix[102400];
.global .align 4 .b8 precalc_xorwow_offset_matrix[102400];
.global .align 4 .b8 mrg32k3aM1[2304];
.global .align 4 .b8 mrg32k3aM2[2304];
.global .align 4 .b8 mrg32k3aM1SubSeq[2016];
.global .align 4 .b8 mrg32k3aM2SubSeq[2016];
.global .align 4 .b8 mrg32k3aM1Seq[2304];
.global .align 4 .b8 mrg32k3aM2Seq[2304];
.const .align 8 .b8 __cr_lgamma_table[72];
.global .align 1 .b8 $str[38] = {70, 111, 114, 109, 105, 103, 97, 32, 37, 100, 32, 105, 110, 105, 99, 105, 97, 108, 105, 122, 97, 100, 97, 32, 110, 97, 32, 99, 105, 100, 97, 100, 101, 32, 37, 100, 10};
.global .align 1 .b8 $str$1[49] = {70, 111, 114, 109, 105, 103, 97, 32, 37, 100, 32, 99, 111, 109, 112, 108, 101, 116, 111, 117, 32, 117, 109, 32, 116, 111, 117, 114, 32, 99, 111, 109, 32, 99, 111, 109, 112, 114, 105, 109, 101, 110, 116, 111, 32, 37, 102, 10};

.visible .entry _Z23inicializarFormigasCUDAP7formigaiijP17curandStateXORWOW(
	.param .u64 .ptr .align 1 _Z23inicializarFormigasCUDAP7formigaiijP17curandStateXORWOW_param_0,
	.param .u32 _Z23inicializarFormigasCUDAP7formigaiijP17curandStateXORWOW_param_1,
	.param .u32 _Z23inicializarFormigasCUDAP7formigaiijP17curandStateXORWOW_param_2,
	.param .u32 _Z23inicializarFormigasCUDAP7formigaiijP17curandStateXORWOW_param_3,
	.param .u64 .ptr .align 1 _Z23inicializarFormigasCUDAP7formigaiijP17curandStateXORWOW_param_4
)
{
	.local .align 8 .b8 	__local_depot0[8];
	.reg .b64 	%SP;
	.reg .b64 	%SPL;
	.reg .pred 	%p<34>;
	.reg .b32 	%r<483>;
	.reg .b64 	%rd<38>;

	mov.u64 	%SPL, __local_depot0;
	cvta.local.u64 	%SP, %SPL;
	ld.param.u64 	%rd14, [_Z23inicializarFormigasCUDAP7formigaiijP17curandStateXORWOW_param_0];
	ld.param.u32 	%r216, [_Z23inicializarFormigasCUDAP7formigaiijP17curandStateXORWOW_param_1];
	ld.param.u32 	%r214, [_Z23inicializarFormigasCUDAP7formigaiijP17curandStateXORWOW_param_2];
	ld.param.u32 	%r215, [_Z23inicializarFormigasCUDAP7formigaiijP17curandStateXORWOW_param_3];
	ld.param.u64 	%rd13, [_Z23inicializarFormigasCUDAP7formigaiijP17curandStateXORWOW_param_4];
	cvta.to.global.u64 	%rd1, %rd14;
	mov.u32 	%r217, %ctaid.x;
	mov.u32 	%r218, %ntid.x;
	mov.u32 	%r219, %tid.x;
	mad.lo.s32 	%r1, %r217, %r218, %r219;
	setp.ge.s32 	%p1, %r1, %r216;
	@%p1 bra 	$L__BB0_56;
	cvta.to.global.u64 	%rd15, %rd13;
	cvt.s64.s32 	%rd2, %r1;
	mul.wide.s32 	%rd16, %r1, 48;
	add.s64 	%rd3, %rd15, %rd16;
	xor.b32  	%r222, %r215, -1429050551;
	mul.lo.s32 	%r2, %r222, 1099087573;
	add.s32 	%r223, %r2, -638133224;
	add.s32 	%r393, %r2, 123456789;
	st.global.v2.u32 	[%rd3], {%r223, %r393};
	xor.b32  	%r392, %r2, 362436069;
	mov.b32 	%r391, -123459836;
	st.global.v2.u32 	[%rd3+8], {%r392, %r391};
	add.s32 	%r389, %r2, 5783321;
	mov.b32 	%r390, -589760388;
	st.global.v2.u32 	[%rd3+16], {%r390, %r389};
	setp.eq.s32 	%p2, %r1, 0;
	@%p2 bra 	$L__BB0_43;
	mov.b32 	%r375, 0;
	mov.b32 	%r391, -123459836;
	mov.b32 	%r390, -589760388;
	mov.u64 	%rd18, precalc_xorwow_matrix;
	mov.u64 	%rd36, %rd2;
$L__BB0_3:
	and.b64  	%rd5, %rd36, 3;
	setp.eq.s64 	%p3, %rd5, 0;
	@%p3 bra 	$L__BB0_42;
	mul.wide.u32 	%rd17, %r375, 3200;
	add.s64 	%rd6, %rd18, %rd17;
	cvt.u32.u64 	%r12, %rd5;
	mov.b32 	%r376, 0;
$L__BB0_5:
	mov.b32 	%r389, 0;
	mov.u32 	%r390, %r389;
	mov.u32 	%r391, %r389;
	mov.u32 	%r392, %r389;
	mov.u32 	%r393, %r389;
	mov.u32 	%r382, %r389;
$L__BB0_6:
	mul.wide.u32 	%rd19, %r382, 4;
	add.s64 	%rd20, %rd3, %rd19;
	ld.global.u32 	%r20, [%rd20+4];
	shl.b32 	%r21, %r382, 5;
	mov.b32 	%r388, 0;
$L__BB0_7:
	.pragma "nounroll";
	shr.u32 	%r230, %r20, %r388;
	and.b32  	%r231, %r230, 1;
	setp.eq.b32 	%p4, %r231, 1;
	not.pred 	%p5, %p4;
	add.s32 	%r232, %r21, %r388;
	mul.lo.s32 	%r233, %r232, 5;
	mul.wide.u32 	%rd21, %r233, 4;
	add.s64 	%rd7, %rd6, %rd21;
	@%p5 bra 	$L__BB0_9;
	ld.global.u32 	%r234, [%rd7];
	xor.b32  	%r393, %r393, %r234;
	ld.global.u32 	%r235, [%rd7+4];
	xor.b32  	%r392, %r392, %r235;
	ld.global.u32 	%r236, [%rd7+8];
	xor.b32  	%r391, %r391, %r236;
	ld.global.u32 	%r237, [%rd7+12];
	xor.b32  	%r390, %r390, %r237;
	ld.global.u32 	%r238, [%rd7+16];
	xor.b32  	%r389, %r389, %r238;
$L__BB0_9:
	and.b32  	%r240, %r230, 2;
	setp.eq.s32 	%p6, %r240, 0;
	@%p6 bra 	$L__BB0_11;
	ld.global.u32 	%r241, [%rd7+20];
	xor.b32  	%r393, %r393, %r241;
	ld.global.u32 	%r242, [%rd7+24];
	xor.b32  	%r392, %r392, %r242;
	ld.global.u32 	%r243, [%rd7+28];
	xor.b32  	%r391, %r391, %r243;
	ld.global.u32 	%r244, [%rd7+32];
	xor.b32  	%r390, %r390, %r244;
	ld.global.u32 	%r245, [%rd7+36];
	xor.b32  	%r389, %r389, %r245;
$L__BB0_11:
	and.b32  	%r247, %r230, 4;
	setp.eq.s32 	%p7, %r247, 0;
	@%p7 bra 	$L__BB0_13;
	ld.global.u32 	%r248, [%rd7+40];
	xor.b32  	%r393, %r393, %r248;
	ld.global.u32 	%r249, [%rd7+44];
	xor.b32  	%r392, %r392, %r249;
	ld.global.u32 	%r250, [%rd7+48];
	xor.b32  	%r391, %r391, %r250;
	ld.global.u32 	%r251, [%rd7+52];
	xor.b32  	%r390, %r390, %r251;
	ld.global.u32 	%r252, [%rd7+56];
	xor.b32  	%r389, %r389, %r252;
$L__BB0_13:
	and.b32  	%r254, %r230, 8;
	setp.eq.s32 	%p8, %r254, 0;
	@%p8 bra 	$L__BB0_15;
	ld.global.u32 	%r255, [%rd7+60];
	xor.b32  	%r393, %r393, %r255;
	ld.global.u32 	%r256, [%rd7+64];
	xor.b32  	%r392, %r392, %r256;
	ld.global.u32 	%r257, [%rd7+68];
	xor.b32  	%r391, %r391, %r257;
	ld.global.u32 	%r258, [%rd7+72];
	xor.b32  	%r390, %r390, %r258;
	ld.global.u32 	%r259, [%rd7+76];
	xor.b32  	%r389, %r389, %r259;
$L__BB0_15:
	and.b32  	%r261, %r230, 16;
	setp.eq.s32 	%p9, %r261, 0;
	@%p9 bra 	$L__BB0_17;
	ld.global.u32 	%r262, [%rd7+80];
	xor.b32  	%r393, %r393, %r262;
	ld.global.u32 	%r263, [%rd7+84];
	xor.b32  	%r392, %r392, %r263;
	ld.global.u32 	%r264, [%rd7+88];
	xor.b32  	%r391, %r391, %r264;
	ld.global.u32 	%r265, [%rd7+92];
	xor.b32  	%r390, %r390, %r265;
	ld.global.u32 	%r266, [%rd7+96];
	xor.b32  	%r389, %r389, %r266;
$L__BB0_17:
	and.b32  	%r268, %r230, 32;
	setp.eq.s32 	%p10, %r268, 0;
	@%p10 bra 	$L__BB0_19;
	ld.global.u32 	%r269, [%rd7+100];
	xor.b32  	%r393, %r393, %r269;
	ld.global.u32 	%r270, [%rd7+104];
	xor.b32  	%r392, %r392, %r270;
	ld.global.u32 	%r271, [%rd7+108];
	xor.b32  	%r391, %r391, %r271;
	ld.global.u32 	%r272, [%rd7+112];
	xor.b32  	%r390, %r390, %r272;
	ld.global.u32 	%r273, [%rd7+116];
	xor.b32  	%r389, %r389, %r273;
$L__BB0_19:
	and.b32  	%r275, %r230, 64;
	setp.eq.s32 	%p11, %r275, 0;
	@%p11 bra 	$L__BB0_21;
	ld.global.u32 	%r276, [%rd7+120];
	xor.b32  	%r393, %r393, %r276;
	ld.global.u32 	%r277, [%rd7+124];
	xor.b32  	%r392, %r392, %r277;
	ld.global.u32 	%r278, [%rd7+128];
	xor.b32  	%r391, %r391, %r278;
	ld.global.u32 	%r279, [%rd7+132];
	xor.b32  	%r390, %r390, %r279;
	ld.global.u32 	%r280, [%rd7+136];
	xor.b32  	%r389, %r389, %r280;
$L__BB0_21:
	and.b32  	%r282, %r230, 128;
	setp.eq.s32 	%p12, %r282, 0;
	@%p12 bra 	$L__BB0_23;
	ld.global.u32 	%r283, [%rd7+140];
	xor.b32  	%r393, %r393, %r283;
	ld.global.u32 	%r284, [%rd7+144];
	xor.b32  	%r392, %r392, %r284;
	ld.global.u32 	%r285, [%rd7+148];
	xor.b32  	%r391, %r391, %r285;
	ld.global.u32 	%r286, [%rd7+152];
	xor.b32  	%r390, %r390, %r286;
	ld.global.u32 	%r287, [%rd7+156];
	xor.b32  	%r389, %r389, %r287;
$L__BB0_23:
	and.b32  	%r289, %r230, 256;
	setp.eq.s32 	%p13, %r289, 0;
	@%p13 bra 	$L__BB0_25;
	ld.global.u32 	%r290, [%rd7+160];
	xor.b32  	%r393, %r393, %r290;
	ld.global.u32 	%r291, [%rd7+164];
	xor.b32  	%r392, %r392, %r291;
	ld.global.u32 	%r292, [%rd7+168];
	xor.b32  	%r391, %r391, %r292;
	ld.global.u32 	%r293, [%rd7+172];
	xor.b32  	%r390, %r390, %r293;
	ld.global.u32 	%r294, [%rd7+176];
	xor.b32  	%r389, %r389, %r294;
$L__BB0_25:
	and.b32  	%r296, %r230, 512;
	setp.eq.s32 	%p14, %r296, 0;
	@%p14 bra 	$L__BB0_27;
	ld.global.u32 	%r297, [%rd7+180];
	xor.b32  	%r393, %r393, %r297;
	ld.global.u32 	%r298, [%rd7+184];
	xor.b32  	%r392, %r392, %r298;
	ld.global.u32 	%r299, [%rd7+188];
	xor.b32  	%r391, %r391, %r299;
	ld.global.u32 	%r300, [%rd7+192];
	xor.b32  	%r390, %r390, %r300;
	ld.global.u32 	%r301, [%rd7+196];
	xor.b32  	%r389, %r389, %r301;
$L__BB0_27:
	and.b32  	%r303, %r230, 1024;
	setp.eq.s32 	%p15, %r303, 0;
	@%p15 bra 	$L__BB0_29;
	ld.global.u32 	%r304, [%rd7+200];
	xor.b32  	%r393, %r393, %r304;
	ld.global.u32 	%r305, [%rd7+204];
	xor.b32  	%r392, %r392, %r305;
	ld.global.u32 	%r306, [%rd7+208];
	xor.b32  	%r391, %r391, %r306;
	ld.global.u32 	%r307, [%rd7+212];
	xor.b32  	%r390, %r390, %r307;
	ld.global.u32 	%r308, [%rd7+216];
	xor.b32  	%r389, %r389, %r308;
$L__BB0_29:
	and.b32  	%r310, %r230, 2048;
	setp.eq.s32 	%p16, %r310, 0;
	@%p16 bra 	$L__BB0_31;
	ld.global.u32 	%r311, [%rd7+220];
	xor.b32  	%r393, %r393, %r311;
	ld.global.u32 	%r312, [%rd7+224];
	xor.b32  	%r392, %r392, %r312;
	ld.global.u32 	%r313, [%rd7+228];
	xor.b32  	%r391, %r391, %r313;
	ld.global.u32 	%r314, [%rd7+232];
	xor.b32  	%r390, %r390, %r314;
	ld.global.u32 	%r315, [%rd7+236];
	xor.b32  	%r389, %r389, %r315;
$L__BB0_31:
	and.b32  	%r317, %r230, 4096;
	setp.eq.s32 	%p17, %r317, 0;
	@%p17 bra 	$L__BB0_33;
	ld.global.u32 	%r318, [%rd7+240];
	xor.b32  	%r393, %r393, %r318;
	ld.global.u32 	%r319, [%rd7+244];
	xor.b32  	%r392, %r392, %r319;
	ld.global.u32 	%r320, [%rd7+248];
	xor.b32  	%r391, %r391, %r320;
	ld.global.u32 	%r321, [%rd7+252];
	xor.b32  	%r390, %r390, %r321;
	ld.global.u32 	%r322, [%rd7+256];
	xor.b32  	%r389, %r389, %r322;
$L__BB0_33:
	and.b32  	%r324, %r230, 8192;
	setp.eq.s32 	%p18, %r324, 0;
	@%p18 bra 	$L__BB0_35;
	ld.global.u32 	%r325, [%rd7+260];
	xor.b32  	%r393, %r393, %r325;
	ld.global.u32 	%r326, [%rd7+264];
	xor.b32  	%r392, %r392, %r326;
	ld.global.u32 	%r327, [%rd7+268];
	xor.b32  	%r391, %r391, %r327;
	ld.global.u32 	%r328, [%rd7+272];
	xor.b32  	%r390, %r390, %r328;
	ld.global.u32 	%r329, [%rd7+276];
	xor.b32  	%r389, %r389, %r329;
$L__BB0_35:
	and.b32  	%r331, %r230, 16384;
	setp.eq.s32 	%p19, %r331, 0;
	@%p19 bra 	$L__BB0_37;
	ld.global.u32 	%r332, [%rd7+280];
	xor.b32  	%r393, %r393, %r332;
	ld.global.u32 	%r333, [%rd7+284];
	xor.b32  	%r392, %r392, %r333;
	ld.global.u32 	%r334, [%rd7+288];
	xor.b32  	%r391, %r391, %r334;
	ld.global.u32 	%r335, [%rd7+292];
	xor.b32  	%r390, %r390, %r335;
	ld.global.u32 	%r336, [%rd7+296];
	xor.b32  	%r389, %r389, %r336;
$L__BB0_37:
	and.b32  	%r338, %r230, 32768;
	setp.eq.s32 	%p20, %r338, 0;
	@%p20 bra 	$L__BB0_39;
	ld.global.u32 	%r339, [%rd7+300];
	xor.b32  	%r393, %r393, %r339;
	ld.global.u32 	%r340, [%rd7+304];
	xor.b32  	%r392, %r392, %r340;
	ld.global.u32 	%r341, [%rd7+308];
	xor.b32  	%r391, %r391, %r341;
	ld.global.u32 	%r342, [%rd7+312];
	xor.b32  	%r390, %r390, %r342;
	ld.global.u32 	%r343, [%rd7+316];
	xor.b32  	%r389, %r389, %r343;
$L__BB0_39:
	add.s32 	%r388, %r388, 16;
	setp.ne.s32 	%p21, %r388, 32;
	@%p21 bra 	$L__BB0_7;
	mad.lo.s32 	%r344, %r382, -31, %r21;
	add.s32 	%r382, %r344, 1;
	setp.ne.s32 	%p22, %r382, 5;
	@%p22 bra 	$L__BB0_6;
	st.global.u32 	[%rd3+4], %r393;
	st.global.u32 	[%rd3+8], %r392;
	st.global.u32 	[%rd3+12], %r391;
	st.global.u32 	[%rd3+16], %r390;
	st.global.u32 	[%rd3+20], %r389;
	add.s32 	%r376, %r376, 1;
	setp.lt.u32 	%p23, %r376, %r12;
	@%p23 bra 	$L__BB0_5;
$L__BB0_42:
	shr.u64 	%rd8, %rd36, 2;
	add.s32 	%r375, %r375, 1;
	setp.gt.u64 	%p24, %rd36, 3;
	mov.u64 	%rd36, %rd8;
	@%p24 bra 	$L__BB0_3;
$L__BB0_43:
	mov.b32 	%r345, 0;
	st.global.v2.u32 	[%rd3+24], {%r345, %r345};
	st.global.u32 	[%rd3+32], %r345;
	mov.b64 	%rd22, 0;
	st.global.u64 	[%rd3+40], %rd22;
	mad.lo.s64 	%rd9, %rd2, 816, %rd1;
	shr.u32 	%r346, %r393, 2;
	xor.b32  	%r347, %r346, %r393;
	st.global.v2.u32 	[%rd3+8], {%r391, %r390};
	shl.b32 	%r348, %r389, 4;
	shl.b32 	%r349, %r347, 1;
	xor.b32  	%r350, %r349, %r348;
	xor.b32  	%r351, %r350, %r347;
	xor.b32  	%r352, %r351, %r389;
	st.global.v2.u32 	[%rd3+16], {%r389, %r352};
	add.s32 	%r353, %r2, -637770787;
	st.global.v2.u32 	[%rd3], {%r353, %r392};
	add.s32 	%r354, %r352, %r353;
	rem.u32 	%r202, %r354, %r214;
	st.global.u32 	[%rd9], %r202;
	mov.b32 	%r355, 1;
	st.global.u32 	[%rd9+8], %r355;
	st.global.u32 	[%rd9+812], %r345;
	setp.lt.s32 	%p25, %r214, 1;
	@%p25 bra 	$L__BB0_55;
	and.b32  	%r203, %r214, 7;
	setp.lt.u32 	%p26, %r214, 8;
	mov.b32 	%r481, 0;
	@%p26 bra 	$L__BB0_47;
	and.b32  	%r481, %r214, 2147483640;
	neg.s32 	%r479, %r481;
	add.s64 	%rd37, %rd9, 440;
$L__BB0_46:
	.pragma "nounroll";
	mov.b32 	%r357, 0;
	st.global.u32 	[%rd37+-428], %r357;
	mov.b32 	%r358, -1;
	st.global.u32 	[%rd37+-28], %r358;
	st.global.u32 	[%rd37+-424], %r357;
	st.global.u32 	[%rd37+-24], %r358;
	st.global.u32 	[%rd37+-420], %r357;
	st.global.u32 	[%rd37+-20], %r358;
	st.global.u32 	[%rd37+-416], %r357;
	st.global.u32 	[%rd37+-16], %r358;
	st.global.u32 	[%rd37+-412], %r357;
	st.global.u32 	[%rd37+-12], %r358;
	st.global.u32 	[%rd37+-408], %r357;
	st.global.u32 	[%rd37+-8], %r358;
	st.global.u32 	[%rd37+-404], %r357;
	st.global.u32 	[%rd37+-4], %r358;
	st.global.u32 	[%rd37+-400], %r357;
	st.global.u32 	[%rd37], %r358;
	add.s32 	%r479, %r479, 8;
	add.s64 	%rd37, %rd37, 32;
	setp.ne.s32 	%p27, %r479, 0;
	@%p27 bra 	$L__BB0_46;
$L__BB0_47:
	setp.eq.s32 	%p28, %r203, 0;
	@%p28 bra 	$L__BB0_55;
	and.b32  	%r209, %r214, 3;
	setp.lt.u32 	%p29, %r203, 4;
	@%p29 bra 	$L__BB0_50;
	mul.wide.u32 	%rd24, %r481, 4;
	add.s64 	%rd25, %rd9, %rd24;
	mov.b32 	%r359, 0;
	st.global.u32 	[%rd25+12], %r359;
	mov.b32 	%r360, -1;
	st.global.u32 	[%rd25+412], %r360;
	st.global.u32 	[%rd25+16], %r359;
	st.global.u32 	[%rd25+416], %r360;
	st.global.u32 	[%rd25+20], %r359;
	st.global.u32 	[%rd25+420], %r360;
	st.global.u32 	[%rd25+24], %r359;
	st.global.u32 	[%rd25+424], %r360;
	add.s32 	%r481, %r481, 4;
$L__BB0_50:
	setp.eq.s32 	%p30, %r209, 0;
	@%p30 bra 	$L__BB0_55;
	setp.eq.s32 	%p31, %r209, 1;
	@%p31 bra 	$L__BB0_53;
	mul.wide.u32 	%rd26, %r481, 4;
	add.s64 	%rd27, %rd9, %rd26;
	mov.b32 	%r361, 0;
	st.global.u32 	[%rd27+12], %r361;
	mov.b32 	%r362, -1;
	st.global.u32 	[%rd27+412], %r362;
	st.global.u32 	[%rd27+16], %r361;
	st.global.u32 	[%rd27+416], %r362;
	add.s32 	%r481, %r481, 2;
$L__BB0_53:
	and.b32  	%r363, %r214, 1;
	setp.eq.b32 	%p32, %r363, 1;
	not.pred 	%p33, %p32;
	@%p33 bra 	$L__BB0_55;
	mul.wide.u32 	%rd28, %r481, 4;
	add.s64 	%rd29, %rd9, %rd28;
	mov.b32 	%r364, 0;
	st.global.u32 	[%rd29+12], %r364;
	mov.b32 	%r365, -1;
	st.global.u32 	[%rd29+412], %r365;
$L__BB0_55:
	mul.wide.s32 	%rd30, %r202, 4;
	add.s64 	%rd31, %rd9, %rd30;
	mov.b32 	%r366, 1;
	st.global.u32 	[%rd31+12], %r366;
	ld.global.u32 	%r367, [%rd9];
	st.global.u32 	[%rd9+412], %r367;
	add.u64 	%rd32, %SP, 0;
	add.u64 	%rd33, %SPL, 0;
	st.local.v2.u32 	[%rd33], {%r1, %r367};
	mov.u64 	%rd34, $str;
	cvta.global.u64 	%rd35, %rd34;
	{ // callseq 0, 0
	.param .b64 param0;
	st.param.b64 	[param0], %rd35;
	.param .b64 param1;
	st.param.b64 	[param1], %rd32;
	.param .b32 retval0;
	call.uni (retval0), 
	vprintf, 
	(
	param0, 
	param1
	);
	ld.param.b32 	%r368, [retval0];
	} // callseq 0
$L__BB0_56:
	ret;

}
	// .globl	_Z17moverFormigasCUDAP7formigaPfS1_iifffiS1_P17curandStateXORWOW
.visible .entry _Z17moverFormigasCUDAP7formigaPfS1_iifffiS1_P17curandStateXORWOW(
	.param .u64 .ptr .align 1 _Z17moverFormigasCUDAP7formigaPfS1_iifffiS1_P17curandStateXORWOW_param_0,
	.param .u64 .ptr .align 1 _Z17moverFormigasCUDAP7formigaPfS1_iifffiS1_P17curandStateXORWOW_param_1,
	.param .u64 .ptr .align 1 _Z17moverFormigasCUDAP7formigaPfS1_iifffiS1_P17curandStateXORWOW_param_2,
	.param .u32 _Z17moverFormigasCUDAP7formigaPfS1_iifffiS1_P17curandStateXORWOW_param_3,
	.param .u32 _Z17moverFormigasCUDAP7formigaPfS1_iifffiS1_P17curandStateXORWOW_param_4,
	.param .f32 _Z17moverFormigasCUDAP7formigaPfS1_iifffiS1_P17curandStateXORWOW_param_5,
	.param .f32 _Z17moverFormigasCUDAP7formigaPfS1_iifffiS1_P17curandStateXORWOW_param_6,
	.param .f32 _Z17moverFormigasCUDAP7formigaPfS1_iifffiS1_P17curandStateXORWOW_param_7,
	.param .u32 _Z17moverFormigasCUDAP7formigaPfS1_iifffiS1_P17curandStateXORWOW_param_8,
	.param .u64 .ptr .align 1 _Z17moverFormigasCUDAP7formigaPfS1_iifffiS1_P17curandStateXORWOW_param_9,
	.param .u64 .ptr .align 1 _Z17moverFormigasCUDAP7formigaPfS1_iifffiS1_P17curandStateXORWOW_param_10
)
{
	.local .align 16 .b8 	__local_depot1[16];
	.reg .b64 	%SP;
	.reg .b64 	%SPL;
	.reg .pred 	%p<145>;
	.reg .b32 	%r<384>;
	.reg .b32 	%f<115>;
	.reg .b64 	%rd<130>;
	.reg .b64 	%fd<198>;

	mov.u64 	%SPL, __local_depot1;
	cvta.local.u64 	%SP, %SPL;
	ld.param.u64 	%rd21, [_Z17moverFormigasCUDAP7formigaPfS1_iifffiS1_P17curandStateXORWOW_param_1];
	ld.param.u64 	%rd22, [_Z17moverFormigasCUDAP7formigaPfS1_iifffiS1_P17curandStateXORWOW_param_2];
	ld.param.u32 	%r107, [_Z17moverFormigasCUDAP7formigaPfS1_iifffiS1_P17curandStateXORWOW_param_3];
	ld.param.u32 	%r105, [_Z17moverFormigasCUDAP7formigaPfS1_iifffiS1_P17curandStateXORWOW_param_4];
	ld.param.f32 	%f9, [_Z17moverFormigasCUDAP7formigaPfS1_iifffiS1_P17curandStateXORWOW_param_5];
	ld.param.f32 	%f11, [_Z17moverFormigasCUDAP7formigaPfS1_iifffiS1_P17curandStateXORWOW_param_7];
	ld.param.u64 	%rd20, [_Z17moverFormigasCUDAP7formigaPfS1_iifffiS1_P17curandStateXORWOW_param_10];
	cvta.to.global.u64 	%rd1, %rd22;
	cvta.to.global.u64 	%rd2, %rd21;
	mov.u32 	%r108, %ctaid.x;
	mov.u32 	%r109, %ntid.x;
	mov.u32 	%r110, %tid.x;
	mad.lo.s32 	%r1, %r108, %r109, %r110;
	setp.ge.s32 	%p3, %r1, %r107;
	@%p3 bra 	$L__BB1_132;
	ld.param.u32 	%r337, [_Z17moverFormigasCUDAP7formigaPfS1_iifffiS1_P17curandStateXORWOW_param_8];
	cvta.to.global.u64 	%rd23, %rd20;
	cvt.s64.s32 	%rd3, %r1;
	mul.wide.s32 	%rd24, %r1, 48;
	add.s64 	%rd4, %rd23, %rd24;
	ld.global.v2.u32 	{%r383, %r382}, [%rd4];
	ld.global.v2.u32 	{%r381, %r380}, [%rd4+8];
	ld.global.v2.u32 	{%r379, %r378}, [%rd4+16];
	ld.global.v2.u32 	{%r8, %r9}, [%rd4+24];
	ld.global.f32 	%f1, [%rd4+32];
	ld.global.f64 	%fd1, [%rd4+40];
	setp.lt.s32 	%p4, %r337, 1;
	@%p4 bra 	$L__BB1_131;
	ld.param.f32 	%f113, [_Z17moverFormigasCUDAP7formigaPfS1_iifffiS1_P17curandStateXORWOW_param_6];
	ld.param.u64 	%rd126, [_Z17moverFormigasCUDAP7formigaPfS1_iifffiS1_P17curandStateXORWOW_param_0];
	cvta.to.global.u64 	%rd25, %rd126;
	mad.lo.s64 	%rd5, %rd3, 816, %rd25;
	mov.f64 	%fd68, 0d3FF0000000000000;
	{
	.reg .b32 %temp; 
	mov.b64 	{%temp, %r10}, %fd68;
	}
	and.b32  	%r11, %r10, 2146435072;
	setp.eq.s32 	%p5, %r11, 1072693248;
	setp.lt.s32 	%p6, %r10, 0;
	selp.b32 	%r12, 0, 2146435072, %p6;
	and.b32  	%r112, %r10, 2147483647;
	setp.ne.s32 	%p7, %r112, 1071644672;
	and.pred  	%p1, %p5, %p7;
	or.b32  	%r13, %r12, -2147483648;
	mov.f64 	%fd69, 0d4014000000000000;
	{
	.reg .b32 %temp; 
	mov.b64 	{%temp, %r14}, %fd69;
	}
	and.b32  	%r15, %r14, 2146435072;
	setp.eq.s32 	%p8, %r15, 1074790400;
	setp.lt.s32 	%p9, %r14, 0;
	selp.b32 	%r16, 0, 2146435072, %p9;
	and.b32  	%r113, %r14, 2147483647;
	setp.ne.s32 	%p10, %r113, 1071644672;
	and.pred  	%p2, %p8, %p10;
	or.b32  	%r17, %r16, -2147483648;
	cvt.f64.f32 	%fd70, %f113;
	sub.f64 	%fd2, %fd68, %fd70;
	mov.b32 	%r18, %f9;
	add.s32 	%r19, %r105, -1;
	and.b32  	%r20, %r105, 7;
	and.b32  	%r21, %r105, 3;
	and.b32  	%r22, %r105, 2147483640;
	and.b32  	%r23, %r105, 1;
	and.b32  	%r24, %r105, 2147483646;
	mov.b32 	%r339, 0;
	mul.wide.s32 	%rd27, %r1, 816;
$L__BB1_3:
	setp.lt.s32 	%p11, %r105, 1;
	mov.b32 	%r114, 1;
	st.global.u32 	[%rd5+8], %r114;
	mov.b32 	%r115, 0;
	st.global.u32 	[%rd5+812], %r115;
	@%p11 bra 	$L__BB1_15;
	setp.lt.u32 	%p12, %r19, 7;
	mov.b32 	%r348, 0;
	@%p12 bra 	$L__BB1_7;
	ld.param.u64 	%rd127, [_Z17moverFormigasCUDAP7formigaPfS1_iifffiS1_P17curandStateXORWOW_param_0];
	cvta.to.global.u64 	%rd26, %rd127;
	add.s64 	%rd28, %rd27, %rd26;
	add.s64 	%rd129, %rd28, 440;
	and.b32  	%r117, %r105, 2147483640;
	neg.s32 	%r346, %r117;
$L__BB1_6:
	.pragma "nounroll";
	mov.b32 	%r118, 0;
	st.global.u32 	[%rd129+-428], %r118;
	mov.b32 	%r119, -1;
	st.global.u32 	[%rd129+-28], %r119;
	st.global.u32 	[%rd129+-424], %r118;
	st.global.u32 	[%rd129+-24], %r119;
	st.global.u32 	[%rd129+-420], %r118;
	st.global.u32 	[%rd129+-20], %r119;
	st.global.u32 	[%rd129+-416], %r118;
	st.global.u32 	[%rd129+-16], %r119;
	st.global.u32 	[%rd129+-412], %r118;
	st.global.u32 	[%rd129+-12], %r119;
	st.global.u32 	[%rd129+-408], %r118;
	st.global.u32 	[%rd129+-8], %r119;
	st.global.u32 	[%rd129+-404], %r118;
	st.global.u32 	[%rd129+-4], %r119;
	st.global.u32 	[%rd129+-400], %r118;
	st.global.u32 	[%rd129], %r119;
	add.s32 	%r346, %r346, 8;
	add.s64 	%rd129, %rd129, 32;
	setp.ne.s32 	%p13, %r346, 0;
	mov.u32 	%r348, %r22;
	@%p13 bra 	$L__BB1_6;
$L__BB1_7:
	setp.eq.s32 	%p14, %r20, 0;
	@%p14 bra 	$L__BB1_15;
	add.s32 	%r120, %r20, -1;
	setp.lt.u32 	%p15, %r120, 3;
	@%p15 bra 	$L__BB1_10;
	mul.wide.u32 	%rd29, %r348, 4;
	add.s64 	%rd30, %rd5, %rd29;
	mov.b32 	%r121, 0;
	st.global.u32 	[%rd30+12], %r121;
	mov.b32 	%r122, -1;
	st.global.u32 	[%rd30+412], %r122;
	st.global.u32 	[%rd30+16], %r121;
	st.global.u32 	[%rd30+416], %r122;
	st.global.u32 	[%rd30+20], %r121;
	st.global.u32 	[%rd30+420], %r122;
	st.global.u32 	[%rd30+24], %r121;
	st.global.u32 	[%rd30+424], %r122;
	add.s32 	%r348, %r348, 4;
$L__BB1_10:
	setp.eq.s32 	%p16, %r21, 0;
	@%p16 bra 	$L__BB1_15;
	setp.eq.s32 	%p17, %r21, 1;
	@%p17 bra 	$L__BB1_13;
	mul.wide.u32 	%rd31, %r348, 4;
	add.s64 	%rd32, %rd5, %rd31;
	mov.b32 	%r123, 0;
	st.global.u32 	[%rd32+12], %r123;
	mov.b32 	%r124, -1;
	st.global.u32 	[%rd32+412], %r124;
	st.global.u32 	[%rd32+16], %r123;
	st.global.u32 	[%rd32+416], %r124;
	add.s32 	%r348, %r348, 2;
$L__BB1_13:
	setp.eq.s32 	%p18, %r23, 0;
	@%p18 bra 	$L__BB1_15;
	mul.wide.u32 	%rd33, %r348, 4;
	add.s64 	%rd34, %rd5, %rd33;
	mov.b32 	%r125, 0;
	st.global.u32 	[%rd34+12], %r125;
	mov.b32 	%r126, -1;
	st.global.u32 	[%rd34+412], %r126;
$L__BB1_15:
	shr.u32 	%r127, %r382, 2;
	xor.b32  	%r128, %r127, %r382;
	shl.b32 	%r129, %r378, 4;
	shl.b32 	%r130, %r128, 1;
	xor.b32  	%r131, %r129, %r130;
	xor.b32  	%r132, %r131, %r378;
	xor.b32  	%r364, %r132, %r128;
	add.s32 	%r383, %r383, 362437;
	add.s32 	%r133, %r364, %r383;
	rem.u32 	%r134, %r133, %r105;
	st.global.u32 	[%rd5], %r134;
	mul.wide.s32 	%rd35, %r134, 4;
	add.s64 	%rd36, %rd5, %rd35;
	mov.b32 	%r135, 1;
	st.global.u32 	[%rd36+12], %r135;
	ld.global.u32 	%r361, [%rd5];
	st.global.u32 	[%rd5+412], %r361;
	ld.global.u32 	%r136, [%rd5+8];
	setp.ge.s32 	%p19, %r136, %r105;
	@%p19 bra 	$L__BB1_16;
	bra.uni 	$L__BB1_17;
$L__BB1_16:
	ld.global.f32 	%f114, [%rd5+812];
	mov.u32 	%r362, %r361;
	mov.u32 	%r382, %r381;
	bra.uni 	$L__BB1_78;
$L__BB1_17:
	mov.u32 	%r45, %r381;
	mov.u32 	%r381, %r380;
	mov.u32 	%r380, %r379;
	mov.u32 	%r379, %r378;
	mov.u32 	%r378, %r364;
	mov.u32 	%r43, %r361;
	mov.f64 	%fd185, 0d0000000000000000;
	@%p11 bra 	$L__BB1_58;
	setp.eq.s32 	%p21, %r19, 0;
	mul.lo.s32 	%r50, %r43, %r105;
	mov.f64 	%fd185, 0d0000000000000000;
	mov.b32 	%r358, 0;
	@%p21 bra 	$L__BB1_45;
	mov.f64 	%fd185, 0d0000000000000000;
	mov.b32 	%r357, 0;
$L__BB1_20:
	cvt.u64.u32 	%rd9, %r357;
	mul.wide.u32 	%rd37, %r357, 4;
	add.s64 	%rd10, %rd5, %rd37;
	ld.global.u32 	%r139, [%rd10+12];
	setp.ne.s32 	%p22, %r139, 0;
	@%p22 bra 	$L__BB1_32;
	cvt.u32.u64 	%r140, %rd9;
	setp.lt.s32 	%p23, %r10, 0;
	setp.eq.s32 	%p24, %r11, 1072693248;
	add.s32 	%r52, %r140, %r50;
	mul.wide.s32 	%rd38, %r52, 4;
	add.s64 	%rd39, %rd1, %rd38;
	ld.global.f32 	%f3, [%rd39];
	cvt.f64.f32 	%fd4, %f3;
	{
	.reg .b32 %temp; 
	mov.b64 	{%temp, %r53}, %fd4;
	}
	abs.f64 	%fd5, %fd4;
	{ // callseq 1, 0
	.param .b64 param0;
	st.param.f64 	[param0], %fd5;
	.param .b64 param1;
	st.param.f64 	[param1], 0d3FF0000000000000;
	.param .b64 retval0;
	call.uni (retval0), 
	__internal_accurate_pow, 
	(
	param0, 
	param1
	);
	ld.param.f64 	%fd75, [retval0];
	} // callseq 1
	setp.lt.s32 	%p26, %r53, 0;
	neg.f64 	%fd77, %fd75;
	selp.f64 	%fd78, %fd77, %fd75, %p24;
	selp.f64 	%fd79, %fd78, %fd75, %p26;
	setp.eq.f32 	%p27, %f3, 0f00000000;
	selp.b32 	%r141, %r53, 0, %p24;
	or.b32  	%r142, %r141, 2146435072;
	selp.b32 	%r143, %r142, %r141, %p23;
	mov.b32 	%r144, 0;
	mov.b64 	%fd80, {%r144, %r143};
	selp.f64 	%fd183, %fd80, %fd79, %p27;
	add.f64 	%fd81, %fd4, 0d3FF0000000000000;
	{
	.reg .b32 %temp; 
	mov.b64 	{%temp, %r145}, %fd81;
	}
	and.b32  	%r146, %r145, 2146435072;
	setp.ne.s32 	%p28, %r146, 2146435072;
	@%p28 bra 	$L__BB1_26;
	setp.num.f32 	%p29, %f3, %f3;
	@%p29 bra 	$L__BB1_24;
	mov.f64 	%fd82, 0d3FF0000000000000;
	add.rn.f64 	%fd183, %fd4, %fd82;
	bra.uni 	$L__BB1_26;
$L__BB1_24:
	setp.neu.f64 	%p30, %fd5, 0d7FF0000000000000;
	@%p30 bra 	$L__BB1_26;
	selp.b32 	%r147, %r13, %r12, %p1;
	selp.b32 	%r148, %r147, %r12, %p26;
	mov.b32 	%r149, 0;
	mov.b64 	%fd183, {%r149, %r148};
$L__BB1_26:
	setp.lt.s32 	%p32, %r14, 0;
	setp.eq.s32 	%p33, %r15, 1074790400;
	setp.eq.f32 	%p35, %f3, 0f3F800000;
	selp.f64 	%fd10, 0d3FF0000000000000, %fd183, %p35;
	mul.wide.s32 	%rd40, %r52, 4;
	add.s64 	%rd41, %rd2, %rd40;
	ld.global.f32 	%f12, [%rd41];
	cvt.f64.f32 	%fd83, %f12;
	rcp.rn.f64 	%fd11, %fd83;
	{
	.reg .b32 %temp; 
	mov.b64 	{%temp, %r54}, %fd11;
	}
	abs.f64 	%fd12, %fd11;
	{ // callseq 2, 0
	.param .b64 param0;
	st.param.f64 	[param0], %fd12;
	.param .b64 param1;
	st.param.f64 	[param1], 0d4014000000000000;
	.param .b64 retval0;
	call.uni (retval0), 
	__internal_accurate_pow, 
	(
	param0, 
	param1
	);
	ld.param.f64 	%fd84, [retval0];
	} // callseq 2
	setp.lt.s32 	%p36, %r54, 0;
	neg.f64 	%fd86, %fd84;
	selp.f64 	%fd87, %fd86, %fd84, %p33;
	selp.f64 	%fd88, %fd87, %fd84, %p36;
	setp.eq.f64 	%p37, %fd11, 0d0000000000000000;
	selp.b32 	%r150, %r54, 0, %p33;
	or.b32  	%r151, %r150, 2146435072;
	selp.b32 	%r152, %r151, %r150, %p32;
	mov.b32 	%r153, 0;
	mov.b64 	%fd89, {%r153, %r152};
	selp.f64 	%fd184, %fd89, %fd88, %p37;
	add.f64 	%fd90, %fd11, 0d4014000000000000;
	{
	.reg .b32 %temp; 
	mov.b64 	{%temp, %r154}, %fd90;
	}
	and.b32  	%r155, %r154, 2146435072;
	setp.ne.s32 	%p38, %r155, 2146435072;
	@%p38 bra 	$L__BB1_31;
	setp.num.f64 	%p39, %fd11, %fd11;
	@%p39 bra 	$L__BB1_29;
	mov.f64 	%fd91, 0d4014000000000000;
	add.rn.f64 	%fd184, %fd11, %fd91;
	bra.uni 	$L__BB1_31;
$L__BB1_29:
	setp.neu.f64 	%p40, %fd12, 0d7FF0000000000000;
	@%p40 bra 	$L__BB1_31;
	selp.b32 	%r156, %r17, %r16, %p2;
	selp.b32 	%r157, %r156, %r16, %p36;
	mov.b32 	%r158, 0;
	mov.b64 	%fd184, {%r158, %r157};
$L__BB1_31:
	setp.eq.f64 	%p42, %fd11, 0d3FF0000000000000;
	selp.f64 	%fd92, 0d3FF0000000000000, %fd184, %p42;
	fma.rn.f64 	%fd185, %fd10, %fd92, %fd185;
$L__BB1_32:
	ld.global.u32 	%r159, [%rd10+16];
	setp.ne.s32 	%p43, %r159, 0;
	@%p43 bra 	$L__BB1_44;
	setp.lt.s32 	%p44, %r10, 0;
	setp.eq.s32 	%p45, %r11, 1072693248;
	cvt.s64.s32 	%rd42, %r50;
	add.s64 	%rd11, %rd9, %rd42;
	shl.b64 	%rd43, %rd11, 2;
	add.s64 	%rd44, %rd1, %rd43;
	ld.global.f32 	%f4, [%rd44+4];
	cvt.f64.f32 	%fd19, %f4;
	{
	.reg .b32 %temp; 
	mov.b64 	{%temp, %r55}, %fd19;
	}
	abs.f64 	%fd20, %fd19;
	{ // callseq 3, 0
	.param .b64 param0;
	st.param.f64 	[param0], %fd20;
	.param .b64 param1;
	st.param.f64 	[param1], 0d3FF0000000000000;
	.param .b64 retval0;
	call.uni (retval0), 
	__internal_accurate_pow, 
	(
	param0, 
	param1
	);
	ld.param.f64 	%fd93, [retval0];
	} // callseq 3
	setp.lt.s32 	%p47, %r55, 0;
	neg.f64 	%fd95, %fd93;
	selp.f64 	%fd96, %fd95, %fd93, %p45;
	selp.f64 	%fd97, %fd96, %fd93, %p47;
	setp.eq.f32 	%p48, %f4, 0f00000000;
	selp.b32 	%r160, %r55, 0, %p45;
	or.b32  	%r161, %r160, 2146435072;
	selp.b32 	%r162, %r161, %r160, %p44;
	mov.b32 	%r163, 0;
	mov.b64 	%fd98, {%r163, %r162};
	selp.f64 	%fd186, %fd98, %fd97, %p48;
	add.f64 	%fd99, %fd19, 0d3FF0000000000000;
	{
	.reg .b32 %temp; 
	mov.b64 	{%temp, %r164}, %fd99;
	}
	and.b32  	%r165, %r164, 2146435072;
	setp.ne.s32 	%p49, %r165, 2146435072;
	@%p49 bra 	$L__BB1_38;
	setp.nan.f32 	%p50, %f4, %f4;
	@%p50 bra 	$L__BB1_37;
	setp.neu.f64 	%p51, %fd20, 0d7FF0000000000000;
	@%p51 bra 	$L__BB1_38;
	selp.b32 	%r166, %r13, %r12, %p1;
	selp.b32 	%r167, %r166, %r12, %p47;
	mov.b32 	%r168, 0;
	mov.b64 	%fd186, {%r168, %r167};
	bra.uni 	$L__BB1_38;
$L__BB1_37:
	mov.f64 	%fd100, 0d3FF0000000000000;
	add.rn.f64 	%fd186, %fd19, %fd100;
$L__BB1_38:
	setp.lt.s32 	%p53, %r14, 0;
	setp.eq.s32 	%p54, %r15, 1074790400;
	setp.eq.f32 	%p56, %f4, 0f3F800000;
	selp.f64 	%fd25, 0d3FF0000000000000, %fd186, %p56;
	add.s64 	%rd46, %rd2, %rd43;
	ld.global.f32 	%f13, [%rd46+4];
	cvt.f64.f32 	%fd101, %f13;
	rcp.rn.f64 	%fd26, %fd101;
	{
	.reg .b32 %temp; 
	mov.b64 	{%temp, %r56}, %fd26;
	}
	abs.f64 	%fd27, %fd26;
	{ // callseq 4, 0
	.param .b64 param0;
	st.param.f64 	[param0], %fd27;
	.param .b64 param1;
	st.param.f64 	[param1], 0d4014000000000000;
	.param .b64 retval0;
	call.uni (retval0), 
	__internal_accurate_pow, 
	(
	param0, 
	param1
	);
	ld.param.f64 	%fd102, [retval0];
	} // callseq 4
	setp.lt.s32 	%p57, %r56, 0;
	neg.f64 	%fd104, %fd102;
	selp.f64 	%fd105, %fd104, %fd102, %p54;
	selp.f64 	%fd106, %fd105, %fd102, %p57;
	setp.eq.f64 	%p58, %fd26, 0d0000000000000000;
	selp.b32 	%r169, %r56, 0, %p54;
	or.b32  	%r170, %r169, 2146435072;
	selp.b32 	%r171, %r170, %r169, %p53;
	mov.b32 	%r172, 0;
	mov.b64 	%fd107, {%r172, %r171};
	selp.f64 	%fd187, %fd107, %fd106, %p58;
	add.f64 	%fd108, %fd26, 0d4014000000000000;
	{
	.reg .b32 %temp; 
	mov.b64 	{%temp, %r173}, %fd108;
	}
	and.b32  	%r174, %r173, 2146435072;
	setp.ne.s32 	%p59, %r174, 2146435072;
	@%p59 bra 	$L__BB1_43;
	setp.nan.f64 	%p60, %fd26, %fd26;
	@%p60 bra 	$L__BB1_42;
	setp.neu.f64 	%p61, %fd27, 0d7FF0000000000000;
	@%p61 bra 	$L__BB1_43;
	selp.b32 	%r175, %r17, %r16, %p2;
	selp.b32 	%r176, %r175, %r16, %p57;
	mov.b32 	%r177, 0;
	mov.b64 	%fd187, {%r177, %r176};
	bra.uni 	$L__BB1_43;
$L__BB1_42:
	mov.f64 	%fd109, 0d4014000000000000;
	add.rn.f64 	%fd187, %fd26, %fd109;
$L__BB1_43:
	setp.eq.f64 	%p63, %fd26, 0d3FF0000000000000;
	selp.f64 	%fd110, 0d3FF0000000000000, %fd187, %p63;
	fma.rn.f64 	%fd185, %fd25, %fd110, %fd185;
$L__BB1_44:
	cvt.u32.u64 	%r178, %rd9;
	add.s32 	%r357, %r178, 2;
	setp.ne.s32 	%p64, %r357, %r24;
	mov.u32 	%r358, %r24;
	@%p64 bra 	$L__BB1_20;
$L__BB1_45:
	setp.eq.s32 	%p65, %r23, 0;
	@%p65 bra 	$L__BB1_58;
	mul.wide.u32 	%rd47, %r358, 4;
	add.s64 	%rd48, %rd5, %rd47;
	ld.global.u32 	%r179, [%rd48+12];
	setp.ne.s32 	%p66, %r179, 0;
	@%p66 bra 	$L__BB1_58;
	setp.lt.s32 	%p67, %r10, 0;
	setp.eq.s32 	%p68, %r11, 1072693248;
	add.s32 	%r59, %r358, %r50;
	mul.wide.s32 	%rd49, %r59, 4;
	add.s64 	%rd50, %rd1, %rd49;
	ld.global.f32 	%f5, [%rd50];
	cvt.f64.f32 	%fd36, %f5;
	{
	.reg .b32 %temp; 
	mov.b64 	{%temp, %r60}, %fd36;
	}
	abs.f64 	%fd37, %fd36;
	{ // callseq 5, 0
	.param .b64 param0;
	st.param.f64 	[param0], %fd37;
	.param .b64 param1;
	st.param.f64 	[param1], 0d3FF0000000000000;
	.param .b64 retval0;
	call.uni (retval0), 
	__internal_accurate_pow, 
	(
	param0, 
	param1
	);
	ld.param.f64 	%fd111, [retval0];
	} // callseq 5
	setp.lt.s32 	%p70, %r60, 0;
	neg.f64 	%fd113, %fd111;
	selp.f64 	%fd114, %fd113, %fd111, %p68;
	selp.f64 	%fd115, %fd114, %fd111, %p70;
	setp.eq.f32 	%p71, %f5, 0f00000000;
	selp.b32 	%r180, %r60, 0, %p68;
	or.b32  	%r181, %r180, 2146435072;
	selp.b32 	%r182, %r181, %r180, %p67;
	mov.b32 	%r183, 0;
	mov.b64 	%fd116, {%r183, %r182};
	selp.f64 	%fd191, %fd116, %fd115, %p71;
	add.f64 	%fd117, %fd36, 0d3FF0000000000000;
	{
	.reg .b32 %temp; 
	mov.b64 	{%temp, %r184}, %fd117;
	}
	and.b32  	%r185, %r184, 2146435072;
	setp.ne.s32 	%p72, %r185, 2146435072;
	@%p72 bra 	$L__BB1_52;
	setp.nan.f32 	%p73, %f5, %f5;
	@%p73 bra 	$L__BB1_51;
	setp.neu.f64 	%p74, %fd37, 0d7FF0000000000000;
	@%p74 bra 	$L__BB1_52;
	selp.b32 	%r186, %r13, %r12, %p1;
	selp.b32 	%r187, %r186, %r12, %p70;
	mov.b32 	%r188, 0;
	mov.b64 	%fd191, {%r188, %r187};
	bra.uni 	$L__BB1_52;
$L__BB1_51:
	mov.f64 	%fd118, 0d3FF0000000000000;
	add.rn.f64 	%fd191, %fd36, %fd118;
$L__BB1_52:
	setp.lt.s32 	%p76, %r14, 0;
	setp.eq.s32 	%p77, %r15, 1074790400;
	setp.eq.f32 	%p79, %f5, 0f3F800000;
	selp.f64 	%fd42, 0d3FF0000000000000, %fd191, %p79;
	mul.wide.s32 	%rd51, %r59, 4;
	add.s64 	%rd52, %rd2, %rd51;
	ld.global.f32 	%f14, [%rd52];
	cvt.f64.f32 	%fd119, %f14;
	rcp.rn.f64 	%fd43, %fd119;
	{
	.reg .b32 %temp; 
	mov.b64 	{%temp, %r61}, %fd43;
	}
	abs.f64 	%fd44, %fd43;
	{ // callseq 6, 0
	.param .b64 param0;
	st.param.f64 	[param0], %fd44;
	.param .b64 param1;
	st.param.f64 	[param1], 0d4014000000000000;
	.param .b64 retval0;
	call.uni (retval0), 
	__internal_accurate_pow, 
	(
	param0, 
	param1
	);
	ld.param.f64 	%fd120, [retval0];
	} // callseq 6
	setp.lt.s32 	%p80, %r61, 0;
	neg.f64 	%fd122, %fd120;
	selp.f64 	%fd123, %fd122, %fd120, %p77;
	selp.f64 	%fd124, %fd123, %fd120, %p80;
	setp.eq.f64 	%p81, %fd43, 0d0000000000000000;
	selp.b32 	%r189, %r61, 0, %p77;
	or.b32  	%r190, %r189, 2146435072;
	selp.b32 	%r191, %r190, %r189, %p76;
	mov.b32 	%r192, 0;
	mov.b64 	%fd125, {%r192, %r191};
	selp.f64 	%fd192, %fd125, %fd124, %p81;
	add.f64 	%fd126, %fd43, 0d4014000000000000;
	{
	.reg .b32 %temp; 
	mov.b64 	{%temp, %r193}, %fd126;
	}
	and.b32  	%r194, %r193, 2146435072;
	setp.ne.s32 	%p82, %r194, 2146435072;
	@%p82 bra 	$L__BB1_57;
	setp.nan.f64 	%p83, %fd43, %fd43;
	@%p83 bra 	$L__BB1_56;
	setp.neu.f64 	%p84, %fd44, 0d7FF0000000000000;
	@%p84 bra 	$L__BB1_57;
	selp.b32 	%r195, %r17, %r16, %p2;
	selp.b32 	%r196, %r195, %r16, %p80;
	mov.b32 	%r197, 0;
	mov.b64 	%fd192, {%r197, %r196};
	bra.uni 	$L__BB1_57;
$L__BB1_56:
	mov.f64 	%fd127, 0d4014000000000000;
	add.rn.f64 	%fd192, %fd43, %fd127;
$L__BB1_57:
	setp.eq.f64 	%p86, %fd43, 0d3FF0000000000000;
	selp.f64 	%fd128, 0d3FF0000000000000, %fd192, %p86;
	fma.rn.f64 	%fd185, %fd42, %fd128, %fd185;
$L__BB1_58:
	shr.u32 	%r199, %r45, 2;
	xor.b32  	%r200, %r199, %r45;
	shl.b32 	%r201, %r378, 4;
	shl.b32 	%r202, %r200, 1;
	xor.b32  	%r203, %r201, %r202;
	xor.b32  	%r204, %r203, %r378;
	xor.b32  	%r364, %r204, %r200;
	add.s32 	%r383, %r383, 362437;
	mov.b32 	%r198, -1;
	mov.u32 	%r361, %r198;
	@%p11 bra 	$L__BB1_76;
	mul.lo.s32 	%r64, %r43, %r105;
	add.s32 	%r206, %r364, %r383;
	shr.u32 	%r207, %r206, 9;
	mul.hi.u32 	%r208, %r207, 281475;
	shr.u32 	%r209, %r208, 7;
	mul.lo.s32 	%r210, %r209, 1000000000;
	sub.s32 	%r211, %r206, %r210;
	cvt.rn.f64.u32 	%fd130, %r211;
	div.rn.f64 	%fd51, %fd130, 0d41CDCD6500000000;
	mov.f64 	%fd197, 0d0000000000000000;
	mov.b32 	%r361, 0;
$L__BB1_60:
	mul.wide.u32 	%rd53, %r361, 4;
	add.s64 	%rd54, %rd5, %rd53;
	ld.global.u32 	%r212, [%rd54+12];
	setp.ne.s32 	%p88, %r212, 0;
	@%p88 bra 	$L__BB1_72;
	add.s32 	%r66, %r361, %r64;
	mul.wide.s32 	%rd55, %r66, 4;
	add.s64 	%rd56, %rd1, %rd55;
	ld.global.f32 	%f6, [%rd56];
	cvt.f64.f32 	%fd53, %f6;
	{
	.reg .b32 %temp; 
	mov.b64 	{%temp, %r67}, %fd53;
	}
	abs.f64 	%fd54, %fd53;
	{ // callseq 7, 0
	.param .b64 param0;
	st.param.f64 	[param0], %fd54;
	.param .b64 param1;
	st.param.f64 	[param1], 0d3FF0000000000000;
	.param .b64 retval0;
	call.uni (retval0), 
	__internal_accurate_pow, 
	(
	param0, 
	param1
	);
	ld.param.f64 	%fd131, [retval0];
	} // callseq 7
	setp.lt.s32 	%p92, %r67, 0;
	neg.f64 	%fd133, %fd131;
	selp.f64 	%fd134, %fd133, %fd131, %p5;
	selp.f64 	%fd135, %fd134, %fd131, %p92;
	setp.eq.f32 	%p93, %f6, 0f00000000;
	selp.b32 	%r213, %r67, 0, %p5;
	or.b32  	%r214, %r213, 2146435072;
	selp.b32 	%r215, %r214, %r213, %p6;
	mov.b32 	%r216, 0;
	mov.b64 	%fd136, {%r216, %r215};
	selp.f64 	%fd195, %fd136, %fd135, %p93;
	add.f64 	%fd137, %fd53, 0d3FF0000000000000;
	{
	.reg .b32 %temp; 
	mov.b64 	{%temp, %r217}, %fd137;
	}
	and.b32  	%r218, %r217, 2146435072;
	setp.ne.s32 	%p94, %r218, 2146435072;
	@%p94 bra 	$L__BB1_66;
	setp.num.f32 	%p95, %f6, %f6;
	@%p95 bra 	$L__BB1_64;
	mov.f64 	%fd138, 0d3FF0000000000000;
	add.rn.f64 	%fd195, %fd53, %fd138;
	bra.uni 	$L__BB1_66;
$L__BB1_64:
	setp.neu.f64 	%p96, %fd54, 0d7FF0000000000000;
	@%p96 bra 	$L__BB1_66;
	selp.b32 	%r219, %r13, %r12, %p1;
	selp.b32 	%r220, %r219, %r12, %p92;
	mov.b32 	%r221, 0;
	mov.b64 	%fd195, {%r221, %r220};
$L__BB1_66:
	setp.lt.s32 	%p98, %r14, 0;
	setp.eq.s32 	%p99, %r15, 1074790400;
	setp.eq.f32 	%p101, %f6, 0f3F800000;
	selp.f64 	%fd59, 0d3FF0000000000000, %fd195, %p101;
	mul.wide.s32 	%rd57, %r66, 4;
	add.s64 	%rd58, %rd2, %rd57;
	ld.global.f32 	%f15, [%rd58];
	cvt.f64.f32 	%fd139, %f15;
	rcp.rn.f64 	%fd60, %fd139;
	{
	.reg .b32 %temp; 
	mov.b64 	{%temp, %r68}, %fd60;
	}
	abs.f64 	%fd61, %fd60;
	{ // callseq 8, 0
	.param .b64 param0;
	st.param.f64 	[param0], %fd61;
	.param .b64 param1;
	st.param.f64 	[param1], 0d4014000000000000;
	.param .b64 retval0;
	call.uni (retval0), 
	__internal_accurate_pow, 
	(
	param0, 
	param1
	);
	ld.param.f64 	%fd140, [retval0];
	} // callseq 8
	setp.lt.s32 	%p102, %r68, 0;
	neg.f64 	%fd142, %fd140;
	selp.f64 	%fd143, %fd142, %fd140, %p99;
	selp.f64 	%fd144, %fd143, %fd140, %p102;
	setp.eq.f64 	%p103, %fd60, 0d0000000000000000;
	selp.b32 	%r222, %r68, 0, %p99;
	or.b32  	%r223, %r222, 2146435072;
	selp.b32 	%r224, %r223, %r222, %p98;
	mov.b32 	%r225, 0;
	mov.b64 	%fd145, {%r225, %r224};
	selp.f64 	%fd196, %fd145, %fd144, %p103;
	add.f64 	%fd146, %fd60, 0d4014000000000000;
	{
	.reg .b32 %temp; 
	mov.b64 	{%temp, %r226}, %fd146;
	}
	and.b32  	%r227, %r226, 2146435072;
	setp.ne.s32 	%p104, %r227, 2146435072;
	@%p104 bra 	$L__BB1_71;
	setp.num.f64 	%p105, %fd60, %fd60;
	@%p105 bra 	$L__BB1_69;
	mov.f64 	%fd147, 0d4014000000000000;
	add.rn.f64 	%fd196, %fd60, %fd147;
	bra.uni 	$L__BB1_71;
$L__BB1_69:
	setp.neu.f64 	%p106, %fd61, 0d7FF0000000000000;
	@%p106 bra 	$L__BB1_71;
	selp.b32 	%r228, %r17, %r16, %p2;
	selp.b32 	%r229, %r228, %r16, %p102;
	mov.b32 	%r230, 0;
	mov.b64 	%fd196, {%r230, %r229};
$L__BB1_71:
	setp.eq.f64 	%p108, %fd60, 0d3FF0000000000000;
	selp.f64 	%fd148, 0d3FF0000000000000, %fd196, %p108;
	mul.f64 	%fd149, %fd59, %fd148;
	div.rn.f64 	%fd150, %fd149, %fd185;
	add.f64 	%fd197, %fd197, %fd150;
	setp.ge.f64 	%p109, %fd197, %fd51;
	@%p109 bra 	$L__BB1_76;
$L__BB1_72:
	add.s32 	%r361, %r361, 1;
	setp.ne.s32 	%p110, %r361, %r105;
	@%p110 bra 	$L__BB1_60;
	mov.b32 	%r360, 0;
$L__BB1_74:
	mul.wide.u32 	%rd59, %r360, 4;
	add.s64 	%rd60, %rd5, %rd59;
	ld.global.u32 	%r232, [%rd60+12];
	setp.eq.s32 	%p111, %r232, 0;
	mov.u32 	%r361, %r360;
	@%p111 bra 	$L__BB1_76;
	add.s32 	%r360, %r360, 1;
	setp.ne.s32 	%p112, %r360, %r105;
	mov.u32 	%r361, %r198;
	@%p112 bra 	$L__BB1_74;
$L__BB1_76:
	mul.wide.s32 	%rd61, %r361, 4;
	add.s64 	%rd62, %rd5, %rd61;
	mov.b32 	%r234, 1;
	st.global.u32 	[%rd62+12], %r234;
	ld.global.u32 	%r235, [%rd5+8];
	add.s32 	%r236, %r235, 1;
	st.global.u32 	[%rd5+8], %r236;
	mul.wide.s32 	%rd63, %r235, 4;
	add.s64 	%rd64, %rd5, %rd63;
	st.global.u32 	[%rd64+412], %r361;
	ld.global.u32 	%r237, [%rd5];
	mad.lo.s32 	%r238, %r237, %r105, %r361;
	mul.wide.s32 	%rd65, %r238, 4;
	add.s64 	%rd66, %rd2, %rd65;
	ld.global.f32 	%f16, [%rd66];
	ld.global.f32 	%f17, [%rd5+812];
	add.f32 	%f114, %f16, %f17;
	st.global.f32 	[%rd5+812], %f114;
	st.global.u32 	[%rd5], %r361;
	ld.global.u32 	%r239, [%rd5+8];
	setp.lt.s32 	%p113, %r239, %r105;
	@%p113 bra 	$L__BB1_17;
	ld.global.u32 	%r362, [%rd5+412];
	mov.u32 	%r382, %r381;
$L__BB1_78:
	mov.u32 	%r381, %r380;
	mov.u32 	%r380, %r379;
	mov.u32 	%r379, %r378;
	mov.u32 	%r378, %r364;
	mad.lo.s32 	%r240, %r361, %r105, %r362;
	mul.wide.s32 	%rd67, %r240, 4;
	add.s64 	%rd68, %rd2, %rd67;
	ld.global.f32 	%f18, [%rd68];
	add.f32 	%f19, %f18, %f114;
	st.global.f32 	[%rd5+812], %f19;
	cvt.f64.f32 	%fd151, %f19;
	add.u64 	%rd69, %SP, 0;
	add.u64 	%rd70, %SPL, 0;
	st.local.u32 	[%rd70], %r1;
	st.local.f64 	[%rd70+8], %fd151;
	mov.u64 	%rd71, $str$1;
	cvta.global.u64 	%rd72, %rd71;
	{ // callseq 9, 0
	.param .b64 param0;
	st.param.b64 	[param0], %rd72;
	.param .b64 param1;
	st.param.b64 	[param1], %rd69;
	.param .b32 retval0;
	call.uni (retval0), 
	vprintf, 
	(
	param0, 
	param1
	);
	ld.param.b32 	%r241, [retval0];
	} // callseq 9
	@%p11 bra 	$L__BB1_121;
	mov.b32 	%r370, 0;
$L__BB1_80:
	setp.lt.u32 	%p115, %r19, 7;
	mul.lo.s32 	%r83, %r370, %r105;
	mov.b32 	%r373, 0;
	@%p115 bra 	$L__BB1_99;
	mov.b32 	%r371, 0;
$L__BB1_82:
	.pragma "nounroll";
	add.s32 	%r246, %r371, %r83;
	mul.wide.u32 	%rd73, %r246, 4;
	add.s64 	%rd12, %rd1, %rd73;
	ld.global.f32 	%f20, [%rd12];
	cvt.f64.f32 	%fd152, %f20;
	mul.f64 	%fd153, %fd2, %fd152;
	cvt.rn.f32.f64 	%f21, %fd153;
	mov.b32 	%r247, %f21;
	atom.global.exch.b32 	%r248, [%rd12], %r247;
	ld.global.f32 	%f22, [%rd12];
	setp.geu.f32 	%p116, %f22, %f9;
	@%p116 bra 	$L__BB1_84;
	atom.global.exch.b32 	%r249, [%rd12], %r18;
$L__BB1_84:
	ld.global.f32 	%f23, [%rd12+4];
	cvt.f64.f32 	%fd154, %f23;
	mul.f64 	%fd155, %fd2, %fd154;
	cvt.rn.f32.f64 	%f24, %fd155;
	mov.b32 	%r250, %f24;
	atom.global.exch.b32 	%r251, [%rd12+4], %r250;
	ld.global.f32 	%f25, [%rd12+4];
	setp.geu.f32 	%p117, %f25, %f9;
	@%p117 bra 	$L__BB1_86;
	atom.global.exch.b32 	%r252, [%rd12+4], %r18;
$L__BB1_86:
	ld.global.f32 	%f26, [%rd12+8];
	cvt.f64.f32 	%fd156, %f26;
	mul.f64 	%fd157, %fd2, %fd156;
	cvt.rn.f32.f64 	%f27, %fd157;
	mov.b32 	%r253, %f27;
	atom.global.exch.b32 	%r254, [%rd12+8], %r253;
	ld.global.f32 	%f28, [%rd12+8];
	setp.geu.f32 	%p118, %f28, %f9;
	@%p118 bra 	$L__BB1_88;
	atom.global.exch.b32 	%r255, [%rd12+8], %r18;
$L__BB1_88:
	ld.global.f32 	%f29, [%rd12+12];
	cvt.f64.f32 	%fd158, %f29;
	mul.f64 	%fd159, %fd2, %fd158;
	cvt.rn.f32.f64 	%f30, %fd159;
	mov.b32 	%r256, %f30;
	atom.global.exch.b32 	%r257, [%rd12+12], %r256;
	ld.global.f32 	%f31, [%rd12+12];
	setp.geu.f32 	%p119, %f31, %f9;
	@%p119 bra 	$L__BB1_90;
	atom.global.exch.b32 	%r258, [%rd12+12], %r18;
$L__BB1_90:
	ld.global.f32 	%f32, [%rd12+16];
	cvt.f64.f32 	%fd160, %f32;
	mul.f64 	%fd161, %fd2, %fd160;
	cvt.rn.f32.f64 	%f33, %fd161;
	mov.b32 	%r259, %f33;
	atom.global.exch.b32 	%r260, [%rd12+16], %r259;
	ld.global.f32 	%f34, [%rd12+16];
	setp.geu.f32 	%p120, %f34, %f9;
	@%p120 bra 	$L__BB1_92;
	atom.global.exch.b32 	%r261, [%rd12+16], %r18;
$L__BB1_92:
	ld.global.f32 	%f35, [%rd12+20];
	cvt.f64.f32 	%fd162, %f35;
	mul.f64 	%fd163, %fd2, %fd162;
	cvt.rn.f32.f64 	%f36, %fd163;
	mov.b32 	%r262, %f36;
	atom.global.exch.b32 	%r263, [%rd12+20], %r262;
	ld.global.f32 	%f37, [%rd12+20];
	setp.geu.f32 	%p121, %f37, %f9;
	@%p121 bra 	$L__BB1_94;
	atom.global.exch.b32 	%r264, [%rd12+20], %r18;
$L__BB1_94:
	ld.global.f32 	%f38, [%rd12+24];
	cvt.f64.f32 	%fd164, %f38;
	mul.f64 	%fd165, %fd2, %fd164;
	cvt.rn.f32.f64 	%f39, %fd165;
	mov.b32 	%r265, %f39;
	atom.global.exch.b32 	%r266, [%rd12+24], %r265;
	ld.global.f32 	%f40, [%rd12+24];
	setp.geu.f32 	%p122, %f40, %f9;
	@%p122 bra 	$L__BB1_96;
	atom.global.exch.b32 	%r267, [%rd12+24], %r18;
$L__BB1_96:
	ld.global.f32 	%f41, [%rd12+28];
	cvt.f64.f32 	%fd166, %f41;
	mul.f64 	%fd167, %fd2, %fd166;
	cvt.rn.f32.f64 	%f42, %fd167;
	mov.b32 	%r268, %f42;
	atom.global.exch.b32 	%r269, [%rd12+28], %r268;
	ld.global.f32 	%f43, [%rd12+28];
	setp.geu.f32 	%p123, %f43, %f9;
	@%p123 bra 	$L__BB1_98;
	atom.global.exch.b32 	%r270, [%rd12+28], %r18;
$L__BB1_98:
	add.s32 	%r371, %r371, 8;
	setp.ne.s32 	%p124, %r371, %r22;
	mov.u32 	%r373, %r22;
	@%p124 bra 	$L__BB1_82;
$L__BB1_99:
	setp.eq.s32 	%p125, %r20, 0;
	@%p125 bra 	$L__BB1_120;
	add.s32 	%r271, %r20, -1;
	setp.lt.u32 	%p126, %r271, 3;
	@%p126 bra 	$L__BB1_110;
	add.s32 	%r272, %r373, %r83;
	mul.wide.u32 	%rd74, %r272, 4;
	add.s64 	%rd13, %rd1, %rd74;
	ld.global.f32 	%f44, [%rd13];
	cvt.f64.f32 	%fd168, %f44;
	mul.f64 	%fd169, %fd2, %fd168;
	cvt.rn.f32.f64 	%f45, %fd169;
	mov.b32 	%r273, %f45;
	atom.global.exch.b32 	%r274, [%rd13], %r273;
	ld.global.f32 	%f46, [%rd13];
	setp.geu.f32 	%p127, %f46, %f9;
	@%p127 bra 	$L__BB1_103;
	atom.global.exch.b32 	%r275, [%rd13], %r18;
$L__BB1_103:
	cvt.u64.u32 	%rd75, %r83;
	cvt.u64.u32 	%rd76, %r373;
	add.s64 	%rd77, %rd76, %rd75;
	shl.b64 	%rd78, %rd77, 2;
	add.s64 	%rd14, %rd1, %rd78;
	ld.global.f32 	%f47, [%rd14+4];
	cvt.f64.f32 	%fd170, %f47;
	mul.f64 	%fd171, %fd2, %fd170;
	cvt.rn.f32.f64 	%f48, %fd171;
	mov.b32 	%r276, %f48;
	atom.global.exch.b32 	%r277, [%rd14+4], %r276;
	ld.global.f32 	%f49, [%rd14+4];
	setp.geu.f32 	%p128, %f49, %f9;
	@%p128 bra 	$L__BB1_105;
	atom.global.exch.b32 	%r278, [%rd14+4], %r18;
$L__BB1_105:
	ld.global.f32 	%f50, [%rd14+8];
	cvt.f64.f32 	%fd172, %f50;
	mul.f64 	%fd173, %fd2, %fd172;
	cvt.rn.f32.f64 	%f51, %fd173;
	mov.b32 	%r279, %f51;
	atom.global.exch.b32 	%r280, [%rd14+8], %r279;
	ld.global.f32 	%f52, [%rd14+8];
	setp.geu.f32 	%p129, %f52, %f9;
	@%p129 bra 	$L__BB1_107;
	atom.global.exch.b32 	%r281, [%rd14+8], %r18;
$L__BB1_107:
	ld.global.f32 	%f53, [%rd14+12];
	cvt.f64.f32 	%fd174, %f53;
	mul.f64 	%fd175, %fd2, %fd174;
	cvt.rn.f32.f64 	%f54, %fd175;
	mov.b32 	%r282, %f54;
	atom.global.exch.b32 	%r283, [%rd14+12], %r282;
	ld.global.f32 	%f55, [%rd14+12];
	setp.geu.f32 	%p130, %f55, %f9;
	@%p130 bra 	$L__BB1_109;
	atom.global.exch.b32 	%r284, [%rd14+12], %r18;
$L__BB1_109:
	add.s32 	%r373, %r373, 4;
$L__BB1_110:
	setp.eq.s32 	%p131, %r21, 0;
	@%p131 bra 	$L__BB1_120;
	setp.eq.s32 	%p132, %r21, 1;
	@%p132 bra 	$L__BB1_117;
	add.s32 	%r285, %r373, %r83;
	mul.wide.u32 	%rd79, %r285, 4;
	add.s64 	%rd15, %rd1, %rd79;
	ld.global.f32 	%f56, [%rd15];
	cvt.f64.f32 	%fd176, %f56;
	mul.f64 	%fd177, %fd2, %fd176;
	cvt.rn.f32.f64 	%f57, %fd177;
	mov.b32 	%r286, %f57;
	atom.global.exch.b32 	%r287, [%rd15], %r286;
	ld.global.f32 	%f58, [%rd15];
	setp.geu.f32 	%p133, %f58, %f9;
	@%p133 bra 	$L__BB1_114;
	atom.global.exch.b32 	%r288, [%rd15], %r18;
$L__BB1_114:
	cvt.u64.u32 	%rd80, %r83;
	cvt.u64.u32 	%rd81, %r373;
	add.s64 	%rd82, %rd81, %rd80;
	shl.b64 	%rd83, %rd82, 2;
	add.s64 	%rd16, %rd1, %rd83;
	ld.global.f32 	%f59, [%rd16+4];
	cvt.f64.f32 	%fd178, %f59;
	mul.f64 	%fd179, %fd2, %fd178;
	cvt.rn.f32.f64 	%f60, %fd179;
	mov.b32 	%r289, %f60;
	atom.global.exch.b32 	%r290, [%rd16+4], %r289;
	ld.global.f32 	%f61, [%rd16+4];
	setp.geu.f32 	%p134, %f61, %f9;
	@%p134 bra 	$L__BB1_116;
	atom.global.exch.b32 	%r291, [%rd16+4], %r18;
$L__BB1_116:
	add.s32 	%r373, %r373, 2;
$L__BB1_117:
	setp.eq.s32 	%p135, %r23, 0;
	@%p135 bra 	$L__BB1_120;
	add.s32 	%r292, %r373, %r83;
	mul.wide.u32 	%rd84, %r292, 4;
	add.s64 	%rd17, %rd1, %rd84;
	ld.global.f32 	%f62, [%rd17];
	cvt.f64.f32 	%fd180, %f62;
	mul.f64 	%fd181, %fd2, %fd180;
	cvt.rn.f32.f64 	%f63, %fd181;
	mov.b32 	%r293, %f63;
	atom.global.exch.b32 	%r294, [%rd17], %r293;
	ld.global.f32 	%f64, [%rd17];
	setp.geu.f32 	%p136, %f64, %f9;
	@%p136 bra 	$L__BB1_120;
	atom.global.exch.b32 	%r295, [%rd17], %r18;
$L__BB1_120:
	add.s32 	%r370, %r370, 1;
	setp.eq.s32 	%p137, %r370, %r105;
	@%p137 bra 	$L__BB1_121;
	bra.uni 	$L__BB1_80;
$L__BB1_121:
	setp.lt.s32 	%p138, %r105, 2;
	@%p138 bra 	$L__BB1_130;
	add.s32 	%r297, %r105, -2;
	setp.lt.u32 	%p139, %r297, 3;
	mov.b32 	%r377, 0;
	@%p139 bra 	$L__BB1_125;
	mov.b32 	%r375, 0;
$L__BB1_124:
	.pragma "nounroll";
	mul.wide.u32 	%rd85, %r375, 4;
	add.s64 	%rd86, %rd5, %rd85;
	ld.global.u32 	%r299, [%rd86+412];
	ld.global.u32 	%r300, [%rd86+416];
	mad.lo.s32 	%r301, %r299, %r105, %r300;
	mul.wide.s32 	%rd87, %r301, 4;
	add.s64 	%rd88, %rd1, %rd87;
	ld.global.f32 	%f65, [%rd5+812];
	div.rn.f32 	%f66, %f11, %f65;
	atom.global.add.f32 	%f67, [%rd88], %f66;
	mad.lo.s32 	%r302, %r300, %r105, %r299;
	mul.wide.s32 	%rd89, %r302, 4;
	add.s64 	%rd90, %rd1, %rd89;
	ld.global.f32 	%f68, [%rd5+812];
	div.rn.f32 	%f69, %f11, %f68;
	atom.global.add.f32 	%f70, [%rd90], %f69;
	ld.global.u32 	%r303, [%rd86+416];
	ld.global.u32 	%r304, [%rd86+420];
	mad.lo.s32 	%r305, %r303, %r105, %r304;
	mul.wide.s32 	%rd91, %r305, 4;
	add.s64 	%rd92, %rd1, %rd91;
	ld.global.f32 	%f71, [%rd5+812];
	div.rn.f32 	%f72, %f11, %f71;
	atom.global.add.f32 	%f73, [%rd92], %f72;
	mad.lo.s32 	%r306, %r304, %r105, %r303;
	mul.wide.s32 	%rd93, %r306, 4;
	add.s64 	%rd94, %rd1, %rd93;
	ld.global.f32 	%f74, [%rd5+812];
	div.rn.f32 	%f75, %f11, %f74;
	atom.global.add.f32 	%f76, [%rd94], %f75;
	ld.global.u32 	%r307, [%rd86+420];
	ld.global.u32 	%r308, [%rd86+424];
	mad.lo.s32 	%r309, %r307, %r105, %r308;
	mul.wide.s32 	%rd95, %r309, 4;
	add.s64 	%rd96, %rd1, %rd95;
	ld.global.f32 	%f77, [%rd5+812];
	div.rn.f32 	%f78, %f11, %f77;
	atom.global.add.f32 	%f79, [%rd96], %f78;
	mad.lo.s32 	%r310, %r308, %r105, %r307;
	mul.wide.s32 	%rd97, %r310, 4;
	add.s64 	%rd98, %rd1, %rd97;
	ld.global.f32 	%f80, [%rd5+812];
	div.rn.f32 	%f81, %f11, %f80;
	atom.global.add.f32 	%f82, [%rd98], %f81;
	ld.global.u32 	%r311, [%rd86+424];
	add.s32 	%r375, %r375, 4;
	ld.global.u32 	%r312, [%rd86+428];
	mad.lo.s32 	%r313, %r311, %r105, %r312;
	mul.wide.s32 	%rd99, %r313, 4;
	add.s64 	%rd100, %rd1, %rd99;
	ld.global.f32 	%f83, [%rd5+812];
	div.rn.f32 	%f84, %f11, %f83;
	atom.global.add.f32 	%f85, [%rd100], %f84;
	mad.lo.s32 	%r314, %r312, %r105, %r311;
	mul.wide.s32 	%rd101, %r314, 4;
	add.s64 	%rd102, %rd1, %rd101;
	ld.global.f32 	%f86, [%rd5+812];
	div.rn.f32 	%f87, %f11, %f86;
	atom.global.add.f32 	%f88, [%rd102], %f87;
	and.b32  	%r377, %r19, -4;
	setp.ne.s32 	%p140, %r375, %r377;
	@%p140 bra 	$L__BB1_124;
$L__BB1_125:
	and.b32  	%r315, %r19, 3;
	setp.eq.s32 	%p141, %r315, 0;
	@%p141 bra 	$L__BB1_130;
	add.s32 	%r316, %r105, -1;
	and.b32  	%r317, %r316, 3;
	setp.eq.s32 	%p142, %r317, 1;
	@%p142 bra 	$L__BB1_128;
	mul.wide.u32 	%rd103, %r377, 4;
	add.s64 	%rd104, %rd5, %rd103;
	ld.global.u32 	%r318, [%rd104+412];
	ld.global.u32 	%r319, [%rd104+416];
	mad.lo.s32 	%r320, %r318, %r105, %r319;
	mul.wide.s32 	%rd105, %r320, 4;
	add.s64 	%rd106, %rd1, %rd105;
	ld.global.f32 	%f89, [%rd5+812];
	div.rn.f32 	%f90, %f11, %f89;
	atom.global.add.f32 	%f91, [%rd106], %f90;
	mad.lo.s32 	%r321, %r319, %r105, %r318;
	mul.wide.s32 	%rd107, %r321, 4;
	add.s64 	%rd108, %rd1, %rd107;
	ld.global.f32 	%f92, [%rd5+812];
	div.rn.f32 	%f93, %f11, %f92;
	atom.global.add.f32 	%f94, [%rd108], %f93;
	ld.global.u32 	%r322, [%rd104+416];
	add.s32 	%r377, %r377, 2;
	ld.global.u32 	%r323, [%rd104+420];
	mad.lo.s32 	%r324, %r322, %r105, %r323;
	mul.wide.s32 	%rd109, %r324, 4;
	add.s64 	%rd110, %rd1, %rd109;
	ld.global.f32 	%f95, [%rd5+812];
	div.rn.f32 	%f96, %f11, %f95;
	atom.global.add.f32 	%f97, [%rd110], %f96;
	mad.lo.s32 	%r325, %r323, %r105, %r322;
	mul.wide.s32 	%rd111, %r325, 4;
	add.s64 	%rd112, %rd1, %rd111;
	ld.global.f32 	%f98, [%rd5+812];
	div.rn.f32 	%f99, %f11, %f98;
	atom.global.add.f32 	%f100, [%rd112], %f99;
$L__BB1_128:
	and.b32  	%r326, %r105, 1;
	setp.eq.b32 	%p143, %r326, 1;
	@%p143 bra 	$L__BB1_130;
	mul.wide.u32 	%rd113, %r377, 4;
	add.s64 	%rd114, %rd5, %rd113;
	ld.global.u32 	%r327, [%rd114+412];
	ld.global.u32 	%r328, [%rd114+416];
	mad.lo.s32 	%r329, %r327, %r105, %r328;
	mul.wide.s32 	%rd115, %r329, 4;
	add.s64 	%rd116, %rd1, %rd115;
	ld.global.f32 	%f101, [%rd5+812];
	div.rn.f32 	%f102, %f11, %f101;
	atom.global.add.f32 	%f103, [%rd116], %f102;
	mad.lo.s32 	%r330, %r328, %r105, %r327;
	mul.wide.s32 	%rd117, %r330, 4;
	add.s64 	%rd118, %rd1, %rd117;
	ld.global.f32 	%f104, [%rd5+812];
	div.rn.f32 	%f105, %f11, %f104;
	atom.global.add.f32 	%f106, [%rd118], %f105;
$L__BB1_130:
	ld.param.u64 	%rd128, [_Z17moverFormigasCUDAP7formigaPfS1_iifffiS1_P17curandStateXORWOW_param_9];
	ld.param.u32 	%r338, [_Z17moverFormigasCUDAP7formigaPfS1_iifffiS1_P17curandStateXORWOW_param_8];
	mul.wide.s32 	%rd119, %r19, 4;
	add.s64 	%rd120, %rd5, %rd119;
	ld.global.u32 	%r331, [%rd120+412];
	ld.global.u32 	%r332, [%rd5+412];
	mad.lo.s32 	%r333, %r331, %r105, %r332;
	mul.wide.s32 	%rd121, %r333, 4;
	add.s64 	%rd122, %rd1, %rd121;
	ld.global.f32 	%f107, [%rd5+812];
	div.rn.f32 	%f108, %f11, %f107;
	atom.global.add.f32 	%f109, [%rd122], %f108;
	mad.lo.s32 	%r334, %r332, %r105, %r331;
	mul.wide.s32 	%rd123, %r334, 4;
	add.s64 	%rd124, %rd1, %rd123;
	ld.global.f32 	%f110, [%rd5+812];
	div.rn.f32 	%f111, %f11, %f110;
	atom.global.add.f32 	%f112, [%rd124], %f111;
	ld.global.u32 	%r335, [%rd5+812];
	cvta.to.global.u64 	%rd125, %rd128;
	atom.global.min.s32 	%r336, [%rd125], %r335;
	add.s32 	%r339, %r339, 1;
	setp.ne.s32 	%p144, %r339, %r338;
	@%p144 bra 	$L__BB1_3;
$L__BB1_131:
	st.global.v2.u32 	[%rd4], {%r383, %r382};
	st.global.v2.u32 	[%rd4+8], {%r381, %r380};
	st.global.v2.u32 	[%rd4+16], {%r379, %r378};
	st.global.v2.u32 	[%rd4+24], {%r8, %r9};
	st.global.f32 	[%rd4+32], %f1;
	st.global.f64 	[%rd4+40], %fd1;
$L__BB1_132:
	ret;

}
.func  (.param .b64 func_retval0) __internal_accurate_pow(
	.param .b64 __internal_accurate_pow_param_0,
	.param .b64 __internal_accurate_pow_param_1
)
{
	.reg .pred 	%p<8>;
	.reg .b32 	%r<49>;
	.reg .b32 	%f<3>;
	.reg .b64 	%fd<109>;

	ld.param.f64 	%fd10, [__internal_accurate_pow_param_0];
	ld.param.f64 	%fd11, [__internal_accurate_pow_param_1];
	{
	.reg .b32 %temp; 
	mov.b64 	{%temp, %r46}, %fd10;
	}
	{
	.reg .b32 %temp; 
	mov.b64 	{%r45, %temp}, %fd10;
	}
	shr.u32 	%r47, %r46, 20;
	setp.gt.u32 	%p1, %r46, 1048575;
	@%p1 bra 	$L__BB2_2;
	mul.f64 	%fd12, %fd10, 0d4350000000000000;
	{
	.reg .b32 %temp; 
	mov.b64 	{%temp, %r46}, %fd12;
	}
	{
	.reg .b32 %temp; 
	mov.b64 	{%r45, %temp}, %fd12;
	}
	shr.u32 	%r16, %r46, 20;
	add.s32 	%r47, %r16, -54;
$L__BB2_2:
	add.s32 	%r48, %r47, -1023;
	and.b32  	%r17, %r46, -2146435073;
	or.b32  	%r18, %r17, 1072693248;
	mov.b64 	%fd107, {%r45, %r18};
	setp.lt.u32 	%p2, %r18, 1073127583;
	@%p2 bra 	$L__BB2_4;
	{
	.reg .b32 %temp; 
	mov.b64 	{%r19, %temp}, %fd107;
	}
	{
	.reg .b32 %temp; 
	mov.b64 	{%temp, %r20}, %fd107;
	}
	add.s32 	%r21, %r20, -1048576;
	mov.b64 	%fd107, {%r19, %r21};
	add.s32 	%r48, %r47, -1022;
$L__BB2_4:
	add.f64 	%fd13, %fd107, 0dBFF0000000000000;
	add.f64 	%fd14, %fd107, 0d3FF0000000000000;
	rcp.approx.ftz.f64 	%fd15, %fd14;
	neg.f64 	%fd16, %fd14;
	fma.rn.f64 	%fd17, %fd16, %fd15, 0d3FF0000000000000;
	fma.rn.f64 	%fd18, %fd17, %fd17, %fd17;
	fma.rn.f64 	%fd19, %fd18, %fd15, %fd15;
	mul.f64 	%fd20, %fd13, %fd19;
	fma.rn.f64 	%fd21, %fd13, %fd19, %fd20;
	mul.f64 	%fd22, %fd21, %fd21;
	fma.rn.f64 	%fd23, %fd22, 0d3EB0F5FF7D2CAFE2, 0d3ED0F5D241AD3B5A;
	fma.rn.f64 	%fd24, %fd23, %fd22, 0d3EF3B20A75488A3F;
	fma.rn.f64 	%fd25, %fd24, %fd22, 0d3F1745CDE4FAECD5;
	fma.rn.f64 	%fd26, %fd25, %fd22, 0d3F3C71C7258A578B;
	fma.rn.f64 	%fd27, %fd26, %fd22, 0d3F6249249242B910;
	fma.rn.f64 	%fd28, %fd27, %fd22, 0d3F89999999999DFB;
	sub.f64 	%fd29, %fd13, %fd21;
	add.f64 	%fd30, %fd29, %fd29;
	neg.f64 	%fd31, %fd21;
	fma.rn.f64 	%fd32, %fd31, %fd13, %fd30;
	mul.f64 	%fd33, %fd19, %fd32;
	fma.rn.f64 	%fd34, %fd22, %fd28, 0d3FB5555555555555;
	mov.f64 	%fd35, 0d3FB5555555555555;
	sub.f64 	%fd36, %fd35, %fd34;
	fma.rn.f64 	%fd37, %fd22, %fd28, %fd36;
	add.f64 	%fd38, %fd37, 0dBC46A4CB00B9E7B0;
	add.f64 	%fd39, %fd34, %fd38;
	sub.f64 	%fd40, %fd34, %fd39;
	add.f64 	%fd41, %fd38, %fd40;
	mul.rn.f64 	%fd42, %fd21, %fd21;
	neg.f64 	%fd43, %fd42;
	fma.rn.f64 	%fd44, %fd21, %fd21, %fd43;
	{
	.reg .b32 %temp; 
	mov.b64 	{%r22, %temp}, %fd33;
	}
	{
	.reg .b32 %temp; 
	mov.b64 	{%temp, %r23}, %fd33;
	}
	add.s32 	%r24, %r23, 1048576;
	mov.b64 	%fd45, {%r22, %r24};
	fma.rn.f64 	%fd46, %fd21, %fd45, %fd44;
	mul.rn.f64 	%fd47, %fd42, %fd21;
	neg.f64 	%fd48, %fd47;
	fma.rn.f64 	%fd49, %fd42, %fd21, %fd48;
	fma.rn.f64 	%fd50, %fd42, %fd33, %fd49;
	fma.rn.f64 	%fd51, %fd46, %fd21, %fd50;
	mul.rn.f64 	%fd52, %fd39, %fd47;
	neg.f64 	%fd53, %fd52;
	fma.rn.f64 	%fd54, %fd39, %fd47, %fd53;
	fma.rn.f64 	%fd55, %fd39, %fd51, %fd54;
	fma.rn.f64 	%fd56, %fd41, %fd47, %fd55;
	add.f64 	%fd57, %fd52, %fd56;
	sub.f64 	%fd58, %fd52, %fd57;
	add.f64 	%fd59, %fd56, %fd58;
	add.f64 	%fd60, %fd21, %fd57;
	sub.f64 	%fd61, %fd21, %fd60;
	add.f64 	%fd62, %fd57, %fd61;
	add.f64 	%fd63, %fd59, %fd62;
	add.f64 	%fd64, %fd33, %fd63;
	add.f64 	%fd65, %fd60, %fd64;
	sub.f64 	%fd66, %fd60, %fd65;
	add.f64 	%fd67, %fd64, %fd66;
	xor.b32  	%r25, %r48, -2147483648;
	mov.b32 	%r26, 1127219200;
	mov.b64 	%fd68, {%r25, %r26};
	mov.b32 	%r27, -2147483648;
	mov.b64 	%fd69, {%r27, %r26};
	sub.f64 	%fd70, %fd68, %fd69;
	fma.rn.f64 	%fd71, %fd70, 0d3FE62E42FEFA39EF, %fd65;
	fma.rn.f64 	%fd72, %fd70, 0dBFE62E42FEFA39EF, %fd71;
	sub.f64 	%fd73, %fd72, %fd65;
	sub.f64 	%fd74, %fd67, %fd73;
	fma.rn.f64 	%fd75, %fd70, 0d3C7ABC9E3B39803F, %fd74;
	add.f64 	%fd76, %fd71, %fd75;
	sub.f64 	%fd77, %fd71, %fd76;
	add.f64 	%fd78, %fd75, %fd77;
	{
	.reg .b32 %temp; 
	mov.b64 	{%temp, %r28}, %fd11;
	}
	{
	.reg .b32 %temp; 
	mov.b64 	{%r29, %temp}, %fd11;
	}
	shl.b32 	%r30, %r28, 1;
	setp.gt.u32 	%p3, %r30, -33554433;
	and.b32  	%r31, %r28, -15728641;
	selp.b32 	%r32, %r31, %r28, %p3;
	mov.b64 	%fd79, {%r29, %r32};
	mul.rn.f64 	%fd80, %fd76, %fd79;
	neg.f64 	%fd81, %fd80;
	fma.rn.f64 	%fd82, %fd76, %fd79, %fd81;
	fma.rn.f64 	%fd83, %fd78, %fd79, %fd82;
	add.f64 	%fd4, %fd80, %fd83;
	sub.f64 	%fd84, %fd80, %fd4;
	add.f64 	%fd5, %fd83, %fd84;
	fma.rn.f64 	%fd85, %fd4, 0d3FF71547652B82FE, 0d4338000000000000;
	{
	.reg .b32 %temp; 
	mov.b64 	{%r13, %temp}, %fd85;
	}
	mov.f64 	%fd86, 0dC338000000000000;
	add.rn.f64 	%fd87, %fd85, %fd86;
	fma.rn.f64 	%fd88, %fd87, 0dBFE62E42FEFA39EF, %fd4;
	fma.rn.f64 	%fd89, %fd87, 0dBC7ABC9E3B39803F, %fd88;
	fma.rn.f64 	%fd90, %fd89, 0d3E5ADE1569CE2BDF, 0d3E928AF3FCA213EA;
	fma.rn.f64 	%fd91, %fd90, %fd89, 0d3EC71DEE62401315;
	fma.rn.f64 	%fd92, %fd91, %fd89, 0d3EFA01997C89EB71;
	fma.rn.f64 	%fd93, %fd92, %fd89, 0d3F2A01A014761F65;
	fma.rn.f64 	%fd94, %fd93, %fd89, 0d3F56C16C1852B7AF;
	fma.rn.f64 	%fd95, %fd94, %fd89, 0d3F81111111122322;
	fma.rn.f64 	%fd96, %fd95, %fd89, 0d3FA55555555502A1;
	fma.rn.f64 	%fd97, %fd96, %fd89, 0d3FC5555555555511;
	fma.rn.f64 	%fd98, %fd97, %fd89, 0d3FE000000000000B;
	fma.rn.f64 	%fd99, %fd98, %fd89, 0d3FF0000000000000;
	fma.rn.f64 	%fd100, %fd99, %fd89, 0d3FF0000000000000;
	{
	.reg .b32 %temp; 
	mov.b64 	{%r14, %temp}, %fd100;
	}
	{
	.reg .b32 %temp; 
	mov.b64 	{%temp, %r15}, %fd100;
	}
	shl.b32 	%r33, %r13, 20;
	add.s32 	%r34, %r33, %r15;
	mov.b64 	%fd108, {%r14, %r34};
	{
	.reg .b32 %temp; 
	mov.b64 	{%temp, %r35}, %fd4;
	}
	mov.b32 	%f2, %r35;
	abs.f32 	%f1, %f2;
	setp.lt.f32 	%p4, %f1, 0f4086232B;
	@%p4 bra 	$L__BB2_7;
	setp.lt.f64 	%p5, %fd4, 0d0000000000000000;
	add.f64 	%fd101, %fd4, 0d7FF0000000000000;
	selp.f64 	%fd108, 0d0000000000000000, %fd101, %p5;
	setp.geu.f32 	%p6, %f1, 0f40874800;
	@%p6 bra 	$L__BB2_7;
	shr.u32 	%r36, %r13, 31;
	add.s32 	%r37, %r13, %r36;
	shr.s32 	%r38, %r37, 1;
	shl.b32 	%r39, %r38, 20;
	add.s32 	%r40, %r15, %r39;
	mov.b64 	%fd102, {%r14, %r40};
	sub.s32 	%r41, %r13, %r38;
	shl.b32 	%r42, %r41, 20;
	add.s32 	%r43, %r42, 1072693248;
	mov.b32 	%r44, 0;
	mov.b64 	%fd103, {%r44, %r43};
	mul.f64 	%fd108, %fd103, %fd102;
$L__BB2_7:
	abs.f64 	%fd104, %fd108;
	setp.eq.f64 	%p7, %fd104, 0d7FF0000000000000;
	fma.rn.f64 	%fd105, %fd108, %fd5, %fd108;
	selp.f64 	%fd106, %fd108, %fd105, %p7;
	st.param.f64 	[func_retval0], %fd106;
	ret;

}


// ===== COMPILED SASS (sm_100) =====

	.target	sm_100

	.elftype	@"ET_EXEC"


//--------------------- .note.nv.tkinfo           --------------------------
	.section	.note.nv.tkinfo,"",@"SHT_NOTE"
	.sectionflags	@"SHF_NOTE_NV_TKINFO"
	.tkinfo
        /*0018*/ 	.word	0x00000002
        /*0030*/ 	.string	""
        /*0030*/ 	.string	"ptxas"
        /*0030*/ 	.string	"Cuda compilation tools, release 13.0, V13.0.88"
        /*0030*/ 	.string	"Build cuda_13.0.r13.0/compiler.36424714_0"
        /*0030*/ 	.string	"-arch sm_100 -m 64 "



//--------------------- .note.nv.cuinfo           --------------------------
	.section	.note.nv.cuinfo,"",@"SHT_NOTE"
	.sectionflags	@"SHF_NOTE_NV_CUINFO"
        /*0018*/ 	.short	0x0002
        /*001a*/ 	.short	0x0064
        /*001c*/ 	.short	0x0082
	.zero		2


//--------------------- .nv.info                  --------------------------
	.section	.nv.info,"",@"SHT_CUDA_INFO"
	.align	4


	//----- nvinfo : EIATTR_REGCOUNT
	.align		4
        /*0000*/ 	.byte	0x04, 0x2f
        /*0002*/ 	.short	(.L_12 - .L_11)
	.align		4
.L_11:
        /*0004*/ 	.word	index@(_Z23inicializarFormigasCUDAP7formigaiijP17curandStateXORWOW)
        /*0008*/ 	.word	0x0000001f


	//----- nvinfo : EIATTR_FRAME_SIZE
	.align		4
.L_12:
        /*000c*/ 	.byte	0x04, 0x11
        /*000e*/ 	.short	(.L_14 - .L_13)
	.align		4
.L_13:
        /*0010*/ 	.word	index@(_Z23inicializarFormigasCUDAP7formigaiijP17curandStateXORWOW)
        /*0014*/ 	.word	0x00000008


	//----- nvinfo : EIATTR_REGCOUNT
	.align		4
.L_14:
        /*0018*/ 	.byte	0x04, 0x2f
        /*001a*/ 	.short	(.L_16 - .L_15)
	.align		4
.L_15:
        /*001c*/ 	.word	index@(_Z17moverFormigasCUDAP7formigaPfS1_iifffiS1_P17curandStateXORWOW)
        /*0020*/ 	.word	0x00000042


	//----- nvinfo : EIATTR_FRAME_SIZE
	.align		4
.L_16:
        /*0024*/ 	.byte	0x04, 0x11
        /*0026*/ 	.short	(.L_18 - .L_17)
	.align		4
.L_17:
        /*0028*/ 	.word	index@($_Z17moverFormigasCUDAP7formigaPfS1_iifffiS1_P17curandStateXORWOW$__internal_accurate_pow)
        /*002c*/ 	.word	0x00000010


	//----- nvinfo : EIATTR_FRAME_SIZE
	.align		4
.L_18:
        /*0030*/ 	.byte	0x04, 0x11
        /*0032*/ 	.short	(.L_20 - .L_19)
	.align		4
.L_19:
        /*0034*/ 	.word	index@($__internal_2_$__cuda_sm3x_div_rn_noftz_f32_slowpath)
        /*0038*/ 	.word	0x00000010


	//----- nvinfo : EIATTR_FRAME_SIZE
	.align		4
.L_20:
        /*003c*/ 	.byte	0x04, 0x11
        /*003e*/ 	.short	(.L_22 - .L_21)
	.align		4
.L_21:
        /*0040*/ 	.word	index@($__internal_1_$__cuda_sm20_div_rn_f64_full)
        /*0044*/ 	.word	0x00000010


	//----- nvinfo : EIATTR_FRAME_SIZE
	.align		4
.L_22:
        /*0048*/ 	.byte	0x04, 0x11
        /*004a*/ 	.short	(.L_24 - .L_23)
	.align		4
.L_23:
        /*004c*/ 	.word	index@($__internal_0_$__cuda_sm20_dblrcp_rn_slowpath_v3)
        /*0050*/ 	.word	0x00000010


	//----- nvinfo : EIATTR_FRAME_SIZE
	.align		4
.L_24:
        /*0054*/ 	.byte	0x04, 0x11
        /*0056*/ 	.short	(.L_26 - .L_25)
	.align		4
.L_25:
        /*0058*/ 	.word	index@(_Z17moverFormigasCUDAP7formigaPfS1_iifffiS1_P17curandStateXORWOW)
        /*005c*/ 	.word	0x00000010


	//----- nvinfo : EIATTR_MIN_STACK_SIZE
	.align		4
.L_26:
        /*0060*/ 	.byte	0x04, 0x12
        /*0062*/ 	.short	(.L_28 - .L_27)
	.align		4
.L_27:
        /*0064*/ 	.word	index@(_Z17moverFormigasCUDAP7formigaPfS1_iifffiS1_P17curandStateXORWOW)
        /*0068*/ 	.word	0x00000010


	//----- nvinfo : EIATTR_MIN_STACK_SIZE
	.align		4
.L_28:
        /*006c*/ 	.byte	0x04, 0x12
        /*006e*/ 	.short	(.L_30 - .L_29)
	.align		4
.L_29:
        /*0070*/ 	.word	index@(_Z23inicializarFormigasCUDAP7formigaiijP17curandStateXORWOW)
        /*0074*/ 	.word	0x00000008
.L_30:


//--------------------- .nv.compat                --------------------------
	.section	.nv.compat,"",@"SHT_CUDA_COMPAT_INFO"
	.align	4
        /*0000*/ 	.byte	0x02, 0x09, 0x00, 0x00, 0x02, 0x02, 0x01, 0x00, 0x02, 0x05, 0x05, 0x00, 0x03, 0x07, 0x01, 0x01
        /*0010*/ 	.byte	0x02, 0x03, 0x00, 0x00, 0x02, 0x06, 0x01, 0x00, 0x04, 0x0b, 0x08, 0x00, 0x01, 0x00, 0x00, 0x00
        /*0020*/ 	.byte	0x00, 0x00, 0x00, 0x00


//--------------------- .nv.info._Z17moverFormigasCUDAP7formigaPfS1_iifffiS1_P17curandStateXORWOW --------------------------
	.section	.nv.info._Z17moverFormigasCUDAP7formigaPfS1_iifffiS1_P17curandStateXORWOW,"",@"SHT_CUDA_INFO"
	.sectionflags	@""
	.align	4


	//----- nvinfo : EIATTR_CUDA_API_VERSION
	.align		4
        /*0000*/ 	.byte	0x04, 0x37
        /*0002*/ 	.short	(.L_32 - .L_31)
.L_31:
        /*0004*/ 	.word	0x00000082


	//----- nvinfo : EIATTR_KPARAM_INFO
	.align		4
.L_32:
        /*0008*/ 	.byte	0x04, 0x17
        /*000a*/ 	.short	(.L_34 - .L_33)
.L_33:
        /*000c*/ 	.word	0x00000000
        /*0010*/ 	.short	0x000a
        /*0012*/ 	.short	0x0038
        /*0014*/ 	.byte	0x00, 0xf5, 0x21, 0x00


	//----- nvinfo : EIATTR_KPARAM_INFO
	.align		4
.L_34:
        /*0018*/ 	.byte	0x04, 0x17
        /*001a*/ 	.short	(.L_36 - .L_35)
.L_35:
        /*001c*/ 	.word	0x00000000
        /*0020*/ 	.short	0x0009
        /*0022*/ 	.short	0x0030
        /*0024*/ 	.byte	0x00, 0xf5, 0x21, 0x00


	//----- nvinfo : EIATTR_KPARAM_INFO
	.align		4
.L_36:
        /*0028*/ 	.byte	0x04, 0x17
        /*002a*/ 	.short	(.L_38 - .L_37)
.L_37:
        /*002c*/ 	.word	0x00000000
        /*0030*/ 	.short	0x0008
        /*0032*/ 	.short	0x002c
        /*0034*/ 	.byte	0x00, 0xf0, 0x11, 0x00


	//----- nvinfo : EIATTR_KPARAM_INFO
	.align		4
.L_38:
        /*0038*/ 	.byte	0x04, 0x17
        /*003a*/ 	.short	(.L_40 - .L_39)
.L_39:
        /*003c*/ 	.word	0x00000000
        /*0040*/ 	.short	0x0007
        /*0042*/ 	.short	0x0028
        /*0044*/ 	.byte	0x00, 0xf0, 0x11, 0x00


	//----- nvinfo : EIATTR_KPARAM_INFO
	.align		4
.L_40:
        /*0048*/ 	.byte	0x04, 0x17
        /*004a*/ 	.short	(.L_42 - .L_41)
.L_41:
        /*004c*/ 	.word	0x00000000
        /*0050*/ 	.short	0x0006
        /*0052*/ 	.short	0x0024
        /*0054*/ 	.byte	0x00, 0xf0, 0x11, 0x00


	//----- nvinfo : EIATTR_KPARAM_INFO
	.align		4
.L_42:
        /*0058*/ 	.byte	0x04, 0x17
        /*005a*/ 	.short	(.L_44 - .L_43)
.L_43:
        /*005c*/ 	.word	0x00000000
        /*0060*/ 	.short	0x0005
        /*0062*/ 	.short	0x0020
        /*0064*/ 	.byte	0x00, 0xf0, 0x11, 0x00


	//----- nvinfo : EIATTR_KPARAM_INFO
	.align		4
.L_44:
        /*0068*/ 	.byte	0x04, 0x17
        /*006a*/ 	.short	(.L_46 - .L_45)
.L_45:
        /*006c*/ 	.word	0x00000000
        /*0070*/ 	.short	0x0004
        /*0072*/ 	.short	0x001c
        /*0074*/ 	.byte	0x00, 0xf0, 0x11, 0x00


	//----- nvinfo : EIATTR_KPARAM_INFO
	.align		4
.L_46:
        /*0078*/ 	.byte	0x04, 0x17
        /*007a*/ 	.short	(.L_48 - .L_47)
.L_47:
        /*007c*/ 	.word	0x00000000
        /*0080*/ 	.short	0x0003
        /*0082*/ 	.short	0x0018
        /*0084*/ 	.byte	0x00, 0xf0, 0x11, 0x00


	//----- nvinfo : EIATTR_KPARAM_INFO
	.align		4
.L_48:
        /*0088*/ 	.byte	0x04, 0x17
        /*008a*/ 	.short	(.L_50 - .L_49)
.L_49:
        /*008c*/ 	.word	0x00000000
        /*0090*/ 	.short	0x0002
        /*0092*/ 	.short	0x0010
        /*0094*/ 	.byte	0x00, 0xf5, 0x21, 0x00


	//----- nvinfo : EIATTR_KPARAM_INFO
	.align		4
.L_50:
        /*0098*/ 	.byte	0x04, 0x17
        /*009a*/ 	.short	(.L_52 - .L_51)
.L_51:
        /*009c*/ 	.word	0x00000000
        /*00a0*/ 	.short	0x0001
        /*00a2*/ 	.short	0x0008
        /*00a4*/ 	.byte	0x00, 0xf5, 0x21, 0x00


	//----- nvinfo : EIATTR_KPARAM_INFO
	.align		4
.L_52:
        /*00a8*/ 	.byte	0x04, 0x17
        /*00aa*/ 	.short	(.L_54 - .L_53)
.L_53:
        /*00ac*/ 	.word	0x00000000
        /*00b0*/ 	.short	0x0000
        /*00b2*/ 	.short	0x0000
        /*00b4*/ 	.byte	0x00, 0xf5, 0x21, 0x00


	//----- nvinfo : EIATTR_SPARSE_MMA_MASK
	.align		4
.L_54:
        /*00b8*/ 	.byte	0x03, 0x50
        /*00ba*/ 	.short	0x0000


	//----- nvinfo : EIATTR_MAXREG_COUNT
	.align		4
        /*00bc*/ 	.byte	0x03, 0x1b
        /*00be*/ 	.short	0x00ff


	//----- nvinfo : EIATTR_EXTERNS
	.align		4
        /*00c0*/ 	.byte	0x04, 0x0f
        /*00c2*/ 	.short	(.L_56 - .L_55)


	//   ....[0]....
	.align		4
.L_55:
        /*00c4*/ 	.word	index@(vprintf)


	//----- nvinfo : EIATTR_MERCURY_ISA_VERSION
	.align		4
.L_56:
        /*00c8*/ 	.byte	0x03, 0x5f
        /*00ca*/ 	.short	0x0101


	//----- nvinfo : EIATTR_INT_WARP_WIDE_INSTR_OFFSETS
	.align		4
        /*00cc*/ 	.byte	0x04, 0x31
        /*00ce*/ 	.short	(.L_58 - .L_57)


	//   ....[0]....
.L_57:
        /*00d0*/ 	.word	0x000055d0


	//   ....[1]....
        /*00d4*/ 	.word	0x00005600


	//----- nvinfo : EIATTR_VRC_CTA_INIT_COUNT
	.align		4
.L_58:
        /*00d8*/ 	.byte	0x02, 0x4a
	.zero		1
	.zero		1


	//----- nvinfo : EIATTR_SYSCALL_OFFSETS
	.align		4
        /*00dc*/ 	.byte	0x04, 0x46
        /*00de*/ 	.short	(.L_60 - .L_59)


	//   ....[0]....
.L_59:
        /*00e0*/ 	.word	0x00002d60


	//----- nvinfo : EIATTR_EXIT_INSTR_OFFSETS
	.align		4
.L_60:
        /*00e4*/ 	.byte	0x04, 0x1c
        /*00e6*/ 	.short	(.L_62 - .L_61)


	//   ....[0]....
.L_61:
        /*00e8*/ 	.word	0x000000c0


	//   ....[1]....
        /*00ec*/ 	.word	0x000056b0


	//----- nvinfo : EIATTR_CRS_STACK_SIZE
	.align		4
.L_62:
        /*00f0*/ 	.byte	0x04, 0x1e
        /*00f2*/ 	.short	(.L_64 - .L_63)
.L_63:
        /*00f4*/ 	.word	0x00000000


	//----- nvinfo : EIATTR_CBANK_PARAM_SIZE
	.align		4
.L_64:
        /*00f8*/ 	.byte	0x03, 0x19
        /*00fa*/ 	.short	0x0040


	//----- nvinfo : EIATTR_PARAM_CBANK
	.align		4
        /*00fc*/ 	.byte	0x04, 0x0a
        /*00fe*/ 	.short	(.L_66 - .L_65)
	.align		4
.L_65:
        /*0100*/ 	.word	index@(.nv.constant0._Z17moverFormigasCUDAP7formigaPfS1_iifffiS1_P17curandStateXORWOW)
        /*0104*/ 	.short	0x0380
        /*0106*/ 	.short	0x0040


	//----- nvinfo : EIATTR_SW_WAR
	.align		4
.L_66:
        /*0108*/ 	.byte	0x04, 0x36
        /*010a*/ 	.short	(.L_68 - .L_67)
.L_67:
        /*010c*/ 	.word	0x00000008
.L_68:


//--------------------- .nv.info._Z23inicializarFormigasCUDAP7formigaiijP17curandStateXORWOW --------------------------
	.section	.nv.info._Z23inicializarFormigasCUDAP7formigaiijP17curandStateXORWOW,"",@"SHT_CUDA_INFO"
	.sectionflags	@""
	.align	4


	//----- nvinfo : EIATTR_CUDA_API_VERSION
	.align		4
        /*0000*/ 	.byte	0x04, 0x37
        /*0002*/ 	.short	(.L_70 - .L_69)
.L_69:
        /*0004*/ 	.word	0x00000082


	//----- nvinfo : EIATTR_KPARAM_INFO
	.align		4
.L_70:
        /*0008*/ 	.byte	0x04, 0x17
        /*000a*/ 	.short	(.L_72 - .L_71)
.L_71:
        /*000c*/ 	.word	0x00000000
        /*0010*/ 	.short	0x0004
        /*0012*/ 	.short	0x0018
        /*0014*/ 	.byte	0x00, 0xf5, 0x21, 0x00


	//----- nvinfo : EIATTR_KPARAM_INFO
	.align		4
.L_72:
        /*0018*/ 	.byte	0x04, 0x17
        /*001a*/ 	.short	(.L_74 - .L_73)
.L_73:
        /*001c*/ 	.word	0x00000000
        /*0020*/ 	.short	0x0003
        /*0022*/ 	.short	0x0010
        /*0024*/ 	.byte	0x00, 0xf0, 0x11, 0x00


	//----- nvinfo : EIATTR_KPARAM_INFO
	.align		4
.L_74:
        /*0028*/ 	.byte	0x04, 0x17
        /*002a*/ 	.short	(.L_76 - .L_75)
.L_75:
        /*002c*/ 	.word	0x00000000
        /*0030*/ 	.short	0x0002
        /*0032*/ 	.short	0x000c
        /*0034*/ 	.byte	0x00, 0xf0, 0x11, 0x00


	//----- nvinfo : EIATTR_KPARAM_INFO
	.align		4
.L_76:
        /*0038*/ 	.byte	0x04, 0x17
        /*003a*/ 	.short	(.L_78 - .L_77)
.L_77:
        /*003c*/ 	.word	0x00000000
        /*0040*/ 	.short	0x0001
        /*0042*/ 	.short	0x0008
        /*0044*/ 	.byte	0x00, 0xf0, 0x11, 0x00


	//----- nvinfo : EIATTR_KPARAM_INFO
	.align		4
.L_78:
        /*0048*/ 	.byte	0x04, 0x17
        /*004a*/ 	.short	(.L_80 - .L_79)
.L_79:
        /*004c*/ 	.word	0x00000000
        /*0050*/ 	.short	0x0000
        /*0052*/ 	.short	0x0000
        /*0054*/ 	.byte	0x00, 0xf5, 0x21, 0x00


	//----- nvinfo : EIATTR_SPARSE_MMA_MASK
	.align		4
.L_80:
        /*0058*/ 	.byte	0x03, 0x50
        /*005a*/ 	.short	0x0000


	//----- nvinfo : EIATTR_MAXREG_COUNT
	.align		4
        /*005c*/ 	.byte	0x03, 0x1b
        /*005e*/ 	.short	0x00ff


	//----- nvinfo : EIATTR_EXTERNS
	.align		4
        /*0060*/ 	.byte	0x04, 0x0f
        /*0062*/ 	.short	(.L_82 - .L_81)


	//   ....[0]....
	.align		4
.L_81:
        /*0064*/ 	.word	index@(vprintf)


	//----- nvinfo : EIATTR_MERCURY_ISA_VERSION
	.align		4
.L_82:
        /*0068*/ 	.byte	0x03, 0x5f
        /*006a*/ 	.short	0x0101


	//----- nvinfo : EIATTR_VRC_CTA_INIT_COUNT
	.align		4
        /*006c*/ 	.byte	0x02, 0x4a
	.zero		1
	.zero		1


	//----- nvinfo : EIATTR_SYSCALL_OFFSETS
	.align		4
        /*0070*/ 	.byte	0x04, 0x46
        /*0072*/ 	.short	(.L_84 - .L_83)


	//   ....[0]....
.L_83:
        /*0074*/ 	.word	0x00001750


	//----- nvinfo : EIATTR_EXIT_INSTR_OFFSETS
	.align		4
.L_84:
        /*0078*/ 	.byte	0x04, 0x1c
        /*007a*/ 	.short	(.L_86 - .L_85)


	//   ....[0]....
.L_85:
        /*007c*/ 	.word	0x000000d0


	//   ....[1]....
        /*0080*/ 	.word	0x00001760


	//----- nvinfo : EIATTR_CRS_STACK_SIZE
	.align		4
.L_86:
        /*0084*/ 	.byte	0x04, 0x1e
        /*0086*/ 	.short	(.L_88 - .L_87)
.L_87:
        /*0088*/ 	.word	0x00000000


	//----- nvinfo : EIATTR_CBANK_PARAM_SIZE
	.align		4
.L_88:
        /*008c*/ 	.byte	0x03, 0x19
        /*008e*/ 	.short	0x0020


	//----- nvinfo : EIATTR_PARAM_CBANK
	.align		4
        /*0090*/ 	.byte	0x04, 0x0a
        /*0092*/ 	.short	(.L_90 - .L_89)
	.align		4
.L_89:
        /*0094*/ 	.word	index@(.nv.constant0._Z23inicializarFormigasCUDAP7formigaiijP17curandStateXORWOW)
        /*0098*/ 	.short	0x0380
        /*009a*/ 	.short	0x0020


	//----- nvinfo : EIATTR_SW_WAR
	.align		4
.L_90:
        /*009c*/ 	.byte	0x04, 0x36
        /*009e*/ 	.short	(.L_92 - .L_91)
.L_91:
        /*00a0*/ 	.word	0x00000008
.L_92:


//--------------------- .nv.callgraph             --------------------------
	.section	.nv.callgraph,"",@"SHT_CUDA_CALLGRAPH"
	.align	4
	.sectionentsize	8
	.align		4
        /*0000*/ 	.word	0x00000000
	.align		4
        /*0004*/ 	.word	0xffffffff
	.align		4
        /*0008*/ 	.word	index@(_Z17moverFormigasCUDAP7formigaPfS1_iifffiS1_P17curandStateXORWOW)
	.align		4
        /*000c*/ 	.word	index@(vprintf)
	.align		4
        /*0010*/ 	.word	index@(_Z23inicializarFormigasCUDAP7formigaiijP17curandStateXORWOW)
	.align		4
        /*0014*/ 	.word	index@(vprintf)
	.align		4
        /*0018*/ 	.word	0x00000000
	.align		4
        /*001c*/ 	.word	0xfffffffe
	.align		4
        /*0020*/ 	.word	0x00000000
	.align		4
        /*0024*/ 	.word	0xfffffffd
	.align		4
        /*0028*/ 	.word	0x00000000
	.align		4
        /*002c*/ 	.word	0xfffffffc


//--------------------- .nv.constant4             --------------------------
	.section	.nv.constant4,"a",@progbits
	.align	8
	.align		8
.nv.constant4:
        /*0000*/ 	.dword	vprintf
	.align		8
        /*0008*/ 	.dword	precalc_xorwow_matrix
	.align		8
        /*0010*/ 	.dword	precalc_xorwow_offset_matrix
	.align		8
        /*0018*/ 	.dword	mrg32k3aM1
	.align		8
        /*0020*/ 	.dword	mrg32k3aM2
	.align		8
        /*0028*/ 	.dword	mrg32k3aM1SubSeq
	.align		8
        /*0030*/ 	.dword	mrg32k3aM2SubSeq
	.align		8
        /*0038*/ 	.dword	mrg32k3aM1Seq
	.align		8
        /*0040*/ 	.dword	mrg32k3aM2Seq
	.align		8
        /*0048*/ 	.dword	$str
	.align		8
        /*0050*/ 	.dword	$str$1


//--------------------- .nv.constant3             --------------------------
	.section	.nv.constant3,"a",@progbits
	.align	8
.nv.constant3:
	.type		__cr_lgamma_table,@object
	.size		__cr_lgamma_table,(.L_8 - __cr_lgamma_table)
__cr_lgamma_table:
        /*0000*/ 	.byte	0x00, 0x00, 0x00, 0x00, 0x00, 0x00, 0x00, 0x00, 0x00, 0x00, 0x00, 0x00, 0x00, 0x00, 0x00, 0x00
        /*0010*/ 	.byte	0xef, 0x39, 0xfa, 0xfe, 0x42, 0x2e, 0xe6, 0x3f, 0x02, 0x20, 0x2a, 0xfa, 0x0b, 0xab, 0xfc, 0x3f
        /*0020*/ 	.byte	0xf9, 0x2c, 0x92, 0x7c, 0xa7, 0x6c, 0x09, 0x40, 0xc9, 0x79, 0x44, 0x3c, 0x64, 0x26, 0x13, 0x40
        /*0030*/ 	.byte	0xca, 0x01, 0xcf, 0x3a, 0x27, 0x51, 0x1a, 0x40, 0x30, 0xcc, 0x2d, 0xf3, 0xe1, 0x0c, 0x21, 0x40
        /*0040*/ 	.byte	0x0d, 0xb7, 0xfc, 0x82, 0x8e, 0x35, 0x25, 0x40
.L_8:


//--------------------- .text._Z17moverFormigasCUDAP7formigaPfS1_iifffiS1_P17curandStateXORWOW --------------------------
	.section	.text._Z17moverFormigasCUDAP7formigaPfS1_iifffiS1_P17curandStateXORWOW,"ax",@progbits
	.align	128
        .global         _Z17moverFormigasCUDAP7formigaPfS1_iifffiS1_P17curandStateXORWOW
        .type           _Z17moverFormigasCUDAP7formigaPfS1_iifffiS1_P17curandStateXORWOW,@function
        .size           _Z17moverFormigasCUDAP7formigaPfS1_iifffiS1_P17curandStateXORWOW,(.L_x_188 - _Z17moverFormigasCUDAP7formigaPfS1_iifffiS1_P17curandStateXORWOW)
        .other          _Z17moverFormigasCUDAP7formigaPfS1_iifffiS1_P17curandStateXORWOW,@"STO_CUDA_ENTRY STV_DEFAULT"
_Z17moverFormigasCUDAP7formigaPfS1_iifffiS1_P17curandStateXORWOW:
.text._Z17moverFormigasCUDAP7formigaPfS1_iifffiS1_P17curandStateXORWOW:
[----:B------:R-:W0:Y:S01]  /*0000*/  LDC R1, c[0x0][0x37c] ;  /* 0x0000df00ff017b82 */ /* 0x000e220000000800 */
[----:B------:R-:W1:Y:S01]  /*0010*/  S2R R3, SR_TID.X ;  /* 0x0000000000037919 */ /* 0x000e620000002100 */
[----:B------:R-:W2:Y:S06]  /*0020*/  LDCU UR5, c[0x0][0x2fc] ;  /* 0x00005f80ff0577ac */ /* 0x000eac0008000800 */
[----:B------:R-:W1:Y:S01]  /*0030*/  S2UR UR6, SR_CTAID.X ;  /* 0x00000000000679c3 */ /* 0x000e620000002500 */
[----:B0-----:R-:W-:Y:S01]  /*0040*/  VIADD R1, R1, 0xfffffff0 ;  /* 0xfffffff001017836 */ /* 0x001fe20000000000 */
[----:B------:R-:W0:Y:S01]  /*0050*/  LDCU UR7, c[0x0][0x398] ;  /* 0x00007300ff0777ac */ /* 0x000e220008000800 */
[----:B------:R-:W3:Y:S05]  /*0060*/  LDCU UR4, c[0x0][0x2f8] ;  /* 0x00005f00ff0477ac */ /* 0x000eea0008000800 */
[----:B------:R-:W1:Y:S01]  /*0070*/  LDC R26, c[0x0][0x360] ;  /* 0x0000d800ff1a7b82 */ /* 0x000e620000000800 */
[----:B---3--:R-:W-:-:S05]  /*0080*/  IADD3 R24, P1, PT, R1, UR4, RZ ;  /* 0x0000000401187c10 */ /* 0x008fca000ff3e0ff */
[----:B--2---:R-:W-:Y:S02]  /*0090*/  IMAD.X R2, RZ, RZ, UR5, P1 ;  /* 0x00000005ff027e24 */ /* 0x004fe400088e06ff */
[----:B-1----:R-:W-:-:S05]  /*00a0*/  IMAD R26, R26, UR6, R3 ;  /* 0x000000061a1a7c24 */ /* 0x002fca000f8e0203 */
[----:B0-----:R-:W-:-:S13]  /*00b0*/  ISETP.GE.AND P0, PT, R26, UR7, PT ;  /* 0x000000071a007c0c */ /* 0x001fda000bf06270 */
[----:B------:R-:W-:Y:S05]  /*00c0*/  @P0 EXIT ;  /* 0x000000000000094d */ /* 0x000fea0003800000 */
[----:B------:R-:W0:Y:S01]  /*00d0*/  LDC.64 R36, c[0x0][0x3b8] ;  /* 0x0000ee00ff247b82 */ /* 0x000e220000000a00 */
[----:B------:R-:W1:Y:S01]  /*00e0*/  LDCU.64 UR36, c[0x0][0x358] ;  /* 0x00006b00ff2477ac */ /* 0x000e620008000a00 */
[----:B------:R-:W2:Y:S01]  /*00f0*/  LDCU UR4, c[0x0][0x3ac] ;  /* 0x00007580ff0477ac */ /* 0x000ea20008000800 */
[----:B0-----:R-:W-:-:S05]  /*0100*/  IMAD.WIDE R36, R26, 0x30, R36 ;  /* 0x000000301a247825 */ /* 0x001fca00078e0224 */
[----:B-1----:R0:W5:Y:S04]  /*0110*/  LDG.E R30, desc[UR36][R36.64+0x20] ;  /* 0x00002024241e7981 */ /* 0x002168000c1e1900 */
[----:B------:R0:W5:Y:S04]  /*0120*/  LDG.E.64 R34, desc[UR36][R36.64+0x28] ;  /* 0x0000282424227981 */ /* 0x000168000c1e1b00 */
[----:B------:R0:W5:Y:S04]  /*0130*/  LDG.E.64 R40, desc[UR36][R36.64] ;  /* 0x0000002424287981 */ /* 0x000168000c1e1b00 */
[----:B------:R0:W5:Y:S04]  /*0140*/  LDG.E.64 R22, desc[UR36][R36.64+0x8] ;  /* 0x0000082424167981 */ /* 0x000168000c1e1b00 */
[----:B------:R0:W5:Y:S04]  /*0150*/  LDG.E.64 R18, desc[UR36][R36.64+0x10] ;  /* 0x0000102424127981 */ /* 0x000168000c1e1b00 */
[----:B------:R0:W5:Y:S01]  /*0160*/  LDG.E.64 R38, desc[UR36][R36.64+0x18] ;  /* 0x0000182424267981 */ /* 0x000162000c1e1b00 */
[----:B--2---:R-:W-:-:S09]  /*0170*/  UISETP.GE.AND UP0, UPT, UR4, 0x1, UPT ;  /* 0x000000010400788c */ /* 0x004fd2000bf06270 */
[----:B0-----:R-:W-:Y:S05]  /*0180*/  BRA.U !UP0, `(.L_x_0) ;  /* 0x0000005508307547 */ /* 0x001fea000b800000 */
[----:B------:R-:W0:Y:S01]  /*0190*/  LDCU UR4, c[0x0][0x3a4] ;  /* 0x00007480ff0477ac */ /* 0x000e220008000800 */
[----:B------:R-:W1:Y:S01]  /*01a0*/  LDC.64 R16, c[0x0][0x380] ;  /* 0x0000e000ff107b82 */ /* 0x000e620000000a00 */
[----:B------:R-:W-:Y:S01]  /*01b0*/  SHF.R.S32.HI R0, RZ, 0x1f, R26 ;  /* 0x0000001fff007819 */ /* 0x000fe2000001141a */
[----:B------:R-:W-:Y:S01]  /*01c0*/  BSSY B6, `(.L_x_0) ;  /* 0x0000548000067945 */ /* 0x000fe20003800000 */
[----:B------:R-:W2:Y:S01]  /*01d0*/  LDCU UR38, c[0x0][0x39c] ;  /* 0x00007380ff2677ac */ /* 0x000ea20008000800 */
[----:B------:R-:W-:Y:S02]  /*01e0*/  IMAD.MOV.U32 R28, RZ, RZ, RZ ;  /* 0x000000ffff1c7224 */ /* 0x000fe400078e00ff */
[----:B------:R-:W-:Y:S01]  /*01f0*/  IMAD R3, R0, 0x330, RZ ;  /* 0x0000033000037824 */ /* 0x000fe200078e02ff */
[----:B0-----:R-:W0:Y:S01]  /*0200*/  F2F.F64.F32 R32, UR4 ;  /* 0x0000000400207d10 */ /* 0x001e220008201800 */
[----:B--2---:R-:W-:Y:S02]  /*0210*/  UIADD3 UR4, UPT, UPT, UR38, -0x1, URZ ;  /* 0xffffffff26047890 */ /* 0x004fe4000fffe0ff */
[----:B------:R-:W-:Y:S01]  /*0220*/  ULOP3.LUT UR5, UR38, 0x7ffffff8, URZ, 0xc0, !UPT ;  /* 0x7ffffff826057892 */ /* 0x000fe2000f8ec0ff */
[----:B-1----:R-:W-:Y:S01]  /*0230*/  IMAD.WIDE.U32 R16, R26, 0x330, R16 ;  /* 0x000003301a107825 */ /* 0x002fe200078e0010 */
[----:B------:R-:W-:-:S02]  /*0240*/  ULOP3.LUT UR6, UR38, 0x1, URZ, 0xc0, !UPT ;  /* 0x0000000126067892 */ /* 0x000fc4000f8ec0ff */
[----:B------:R-:W-:Y:S01]  /*0250*/  ULOP3.LUT UR39, UR38, 0x7, URZ, 0xc0, !UPT ;  /* 0x0000000726277892 */ /* 0x000fe2000f8ec0ff */
[----:B------:R-:W-:Y:S01]  /*0260*/  IMAD.U32 R29, RZ, RZ, UR4 ;  /* 0x00000004ff1d7e24 */ /* 0x000fe2000f8e00ff */
[----:B------:R-:W-:Y:S01]  /*0270*/  MOV R27, UR5 ;  /* 0x00000005001b7c02 */ /* 0x000fe20008000f00 */
[----:B------:R-:W-:Y:S01]  /*0280*/  IMAD.IADD R17, R17, 0x1, R3 ;  /* 0x0000000111117824 */ /* 0x000fe200078e0203 */
[----:B------:R-:W-:Y:S01]  /*0290*/  ULOP3.LUT UR40, UR38, 0x3, URZ, 0xc0, !UPT ;  /* 0x0000000326287892 */ /* 0x000fe2000f8ec0ff */
[----:B0-----:R-:W-:Y:S01]  /*02a0*/  DADD R32, -R32, 1 ;  /* 0x3ff0000020207429 */ /* 0x001fe20000000100 */
[----:B------:R-:W-:Y:S01]  /*02b0*/  IMAD.U32 R25, RZ, RZ, UR6 ;  /* 0x00000006ff197e24 */ /* 0x000fe2000f8e00ff */
[----:B------:R-:W-:-:S12]  /*02c0*/  ULOP3.LUT UR38, UR38, 0x7ffffffe, URZ, 0xc0, !UPT ;  /* 0x7ffffffe26267892 */ /* 0x000fd8000f8ec0ff */
.L_x_147:
[----:B------:R-:W-:Y:S05]  /*02d0*/  YIELD ;  /* 0x0000000000007946 */ /* 0x000fea0003800000 */
[----:B0-----:R-:W0:Y:S01]  /*02e0*/  LDCU UR5, c[0x0][0x39c] ;  /* 0x00007380ff0577ac */ /* 0x001e220008000800 */
[----:B------:R-:W-:Y:S01]  /*02f0*/  IMAD.MOV.U32 R11, RZ, RZ, 0x1 ;  /* 0x00000001ff0b7424 */ /* 0x000fe200078e00ff */
[----:B------:R1:W-:Y:S01]  /*0300*/  STG.E desc[UR36][R16.64+0x32c], RZ ;  /* 0x00032cff10007986 */ /* 0x0003e2000c101924 */
[----:B------:R-:W-:Y:S01]  /*0310*/  VIADD R28, R28, 0x1 ;  /* 0x000000011c1c7836 */ /* 0x000fe20000000000 */
[----:B------:R-:W2:Y:S02]  /*0320*/  LDCU UR4, c[0x0][0x3ac] ;  /* 0x00007580ff0477ac */ /* 0x000ea40008000800 */
[----:B------:R1:W-:Y:S01]  /*0330*/  STG.E desc[UR36][R16.64+0x8], R11 ;  /* 0x0000080b10007986 */ /* 0x0003e2000c101924 */
[----:B0-----:R-:W-:-:S04]  /*0340*/  MOV R0, UR5 ;  /* 0x0000000500007c02 */ /* 0x001fc80008000f00 */
[----:B------:R-:W-:Y:S02]  /*0350*/  ISETP.GE.AND P0, PT, R0, 0x1, PT ;  /* 0x000000010000780c */ /* 0x000fe40003f06270 */
[----:B--2---:R-:W-:Y:S02]  /*0360*/  ISETP.NE.AND P1, PT, R28, UR4, PT ;  /* 0x000000041c007c0c */ /* 0x004fe4000bf25270 */
[----:B------:R-:W-:Y:S02]  /*0370*/  P2R R42, PR, RZ, 0x1 ;  /* 0x00000001ff2a7803 */ /* 0x000fe40000000000 */
[----:B------:R-:W-:-:S07]  /*0380*/  P2R R31, PR, RZ, 0x2 ;  /* 0x00000002ff1f7803 */ /* 0x000fce0000000000 */
[----:B-1---5:R-:W-:Y:S05]  /*0390*/  @!P0 BRA `(.L_x_1) ;  /* 0x0000000400188947 */ /* 0x022fea0003800000 */
[----:B------:R-:W-:Y:S01]  /*03a0*/  ISETP.GE.U32.AND P0, PT, R29, 0x7, PT ;  /* 0x000000071d00780c */ /* 0x000fe20003f06070 */
[----:B------:R-:W-:Y:S01]  /*03b0*/  BSSY.RECONVERGENT B0, `(.L_x_2) ;  /* 0x0000024000007945 */ /* 0x000fe20003800200 */
[----:B------:R-:W-:-:S11]  /*03c0*/  IMAD.MOV.U32 R3, RZ, RZ, RZ ;  /* 0x000000ffff037224 */ /* 0x000fd600078e00ff */
[----:B------:R-:W-:Y:S05]  /*03d0*/  @!P0 BRA `(.L_x_3) ;  /* 0x0000000000848947 */ /* 0x000fea0003800000 */
[----:B------:R-:W0:Y:S01]  /*03e0*/  LDC.64 R4, c[0x0][0x380] ;  /* 0x0000e000ff047b82 */ /* 0x000e220000000a00 */
[----:B------:R-:W-:Y:S01]  /*03f0*/  LOP3.LUT R27, R0, 0x7ffffff8, RZ, 0xc0, !PT ;  /* 0x7ffffff8001b7812 */ /* 0x000fe200078ec0ff */
[----:B------:R-:W-:Y:S01]  /*0400*/  BSSY.RECONVERGENT B1, `(.L_x_4) ;  /* 0x000001d000017945 */ /* 0x000fe20003800200 */
[----:B------:R-:W-:-:S03]  /*0410*/  IMAD.MOV.U32 R9, RZ, RZ, -0x1 ;  /* 0xffffffffff097424 */ /* 0x000fc600078e00ff */
[----:B------:R-:W-:Y:S02]  /*0420*/  IMAD.MOV R3, RZ, RZ, -R27 ;  /* 0x000000ffff037224 */ /* 0x000fe400078e0a1b */
[----:B0-----:R-:W-:-:S03]  /*0430*/  IMAD.WIDE R4, R26, 0x330, R4 ;  /* 0x000003301a047825 */ /* 0x001fc600078e0204 */
[----:B------:R-:W-:-:S05]  /*0440*/  IADD3 R6, P0, PT, R4, 0x1b8, RZ ;  /* 0x000001b804067810 */ /* 0x000fca0007f1e0ff */
[----:B------:R-:W-:-:S08]  /*0450*/  IMAD.X R7, RZ, RZ, R5, P0 ;  /* 0x000000ffff077224 */ /* 0x000fd000000e0605 */
.L_x_5:
[----:B0-----:R-:W-:Y:S01]  /*0460*/  MOV R4, R6 ;  /* 0x0000000600047202 */ /* 0x001fe20000000f00 */
[----:B------:R-:W-:Y:S02]  /*0470*/  IMAD.MOV.U32 R5, RZ, RZ, R7 ;  /* 0x000000ffff057224 */ /* 0x000fe400078e0007 */
[----:B------:R-:W-:Y:S01]  /*0480*/  VIADD R3, R3, 0x8 ;  /* 0x0000000803037836 */ /* 0x000fe20000000000 */
[----:B------:R-:W-:Y:S02]  /*0490*/  IADD3 R6, P1, PT, R4, 0x20, RZ ;  /* 0x0000002004067810 */ /* 0x000fe40007f3e0ff */
[----:B------:R0:W-:Y:S02]  /*04a0*/  STG.E desc[UR36][R4.64+-0x1ac], RZ ;  /* 0xfffe54ff04007986 */ /* 0x0001e4000c101924 */
[----:B------:R-:W-:Y:S01]  /*04b0*/  ISETP.NE.AND P0, PT, R3, RZ, PT ;  /* 0x000000ff0300720c */ /* 0x000fe20003f05270 */
[----:B------:R-:W-:Y:S01]  /*04c0*/  IMAD.X R7, RZ, RZ, R5, P1 ;  /* 0x000000ffff077224 */ /* 0x000fe200008e0605 */
[----:B------:R0:W-:Y:S04]  /*04d0*/  STG.E desc[UR36][R4.64+-0x1c], R9 ;  /* 0xffffe40904007986 */ /* 0x0001e8000c101924 */
[----:B------:R0:W-:Y:S04]  /*04e0*/  STG.E desc[UR36][R4.64+-0x1a8], RZ ;  /* 0xfffe58ff04007986 */ /* 0x0001e8000c101924 */
        /* <DEDUP_REMOVED lines=12> */
[----:B------:R0:W-:Y:S01]  /*05b0*/  STG.E desc[UR36][R4.64], R9 ;  /* 0x0000000904007986 */ /* 0x0001e2000c101924 */
[----:B------:R-:W-:Y:S05]  /*05c0*/  @P0 BRA `(.L_x_5) ;  /* 0xfffffffc00a40947 */ /* 0x000fea000383ffff */
[----:B------:R-:W-:Y:S05]  /*05d0*/  BSYNC.RECONVERGENT B1 ;  /* 0x0000000000017941 */ /* 0x000fea0003800200 */
.L_x_4:
[----:B------:R-:W-:-:S07]  /*05e0*/  IMAD.MOV.U32 R3, RZ, RZ, R27 ;  /* 0x000000ffff037224 */ /* 0x000fce00078e001b */
.L_x_3:
[----:B------:R-:W-:Y:S05]  /*05f0*/  BSYNC.RECONVERGENT B0 ;  /* 0x0000000000007941 */ /* 0x000fea0003800200 */
.L_x_2:
[----:B------:R-:W-:-:S09]  /*0600*/  UISETP.NE.AND UP0, UPT, UR39, URZ, UPT ;  /* 0x000000ff2700728c */ /* 0x000fd2000bf05270 */
[----:B------:R-:W-:Y:S05]  /*0610*/  BRA.U !UP0, `(.L_x_1) ;  /* 0x0000000108787547 */ /* 0x000fea000b800000 */
[----:B------:R-:W-:Y:S02]  /*0620*/  UIADD3 UR4, UPT, UPT, UR39, -0x1, URZ ;  /* 0xffffffff27047890 */ /* 0x000fe4000fffe0ff */
[----:B------:R-:W-:Y:S02]  /*0630*/  UISETP.NE.AND UP1, UPT, UR40, URZ, UPT ;  /* 0x000000ff2800728c */ /* 0x000fe4000bf25270 */
[----:B------:R-:W-:-:S09]  /*0640*/  UISETP.GE.U32.AND UP0, UPT, UR4, 0x3, UPT ;  /* 0x000000030400788c */ /* 0x000fd2000bf06070 */
[----:B------:R-:W-:Y:S05]  /*0650*/  BRA.U !UP0, `(.L_x_6) ;  /* 0x00000001082c7547 */ /* 0x000fea000b800000 */
[----:B------:R-:W-:Y:S01]  /*0660*/  MOV R7, 0xffffffff ;  /* 0xffffffff00077802 */ /* 0x000fe20000000f00 */
[----:B0-----:R-:W-:-:S04]  /*0670*/  IMAD.WIDE.U32 R4, R3, 0x4, R16 ;  /* 0x0000000403047825 */ /* 0x001fc800078e0010 */
[----:B------:R-:W-:Y:S01]  /*0680*/  VIADD R3, R3, 0x4 ;  /* 0x0000000403037836 */ /* 0x000fe20000000000 */
[----:B------:R1:W-:Y:S04]  /*0690*/  STG.E desc[UR36][R4.64+0x19c], R7 ;  /* 0x00019c0704007986 */ /* 0x0003e8000c101924 */
[----:B------:R1:W-:Y:S04]  /*06a0*/  STG.E desc[UR36][R4.64+0x1a0], R7 ;  /* 0x0001a00704007986 */ /* 0x0003e8000c101924 */
[----:B------:R1:W-:Y:S04]  /*06b0*/  STG.E desc[UR36][R4.64+0x1a4], R7 ;  /* 0x0001a40704007986 */ /* 0x0003e8000c101924 */
[----:B------:R1:W-:Y:S04]  /*06c0*/  STG.E desc[UR36][R4.64+0x1a8], R7 ;  /* 0x0001a80704007986 */ /* 0x0003e8000c101924 */
[----:B------:R1:W-:Y:S04]  /*06d0*/  STG.E desc[UR36][R4.64+0xc], RZ ;  /* 0x00000cff04007986 */ /* 0x0003e8000c101924 */
[----:B------:R1:W-:Y:S04]  /*06e0*/  STG.E desc[UR36][R4.64+0x10], RZ ;  /* 0x000010ff04007986 */ /* 0x0003e8000c101924 */
[----:B------:R1:W-:Y:S04]  /*06f0*/  STG.E desc[UR36][R4.64+0x14], RZ ;  /* 0x000014ff04007986 */ /* 0x0003e8000c101924 */
[----:B------:R1:W-:Y:S02]  /*0700*/  STG.E desc[UR36][R4.64+0x18], RZ ;  /* 0x000018ff04007986 */ /* 0x0003e4000c101924 */
.L_x_6:
[----:B------:R-:W-:Y:S05]  /*0710*/  BRA.U !UP1, `(.L_x_1) ;  /* 0x0000000109387547 */ /* 0x000fea000b800000 */
[----:B------:R-:W-:Y:S01]  /*0720*/  ISETP.NE.AND P0, PT, R25, RZ, PT ;  /* 0x000000ff1900720c */ /* 0x000fe20003f05270 */
[----:B------:R-:W-:-:S12]  /*0730*/  UISETP.NE.AND UP0, UPT, UR40, 0x1, UPT ;  /* 0x000000012800788c */ /* 0x000fd8000bf05270 */
[----:B0-----:R-:W-:Y:S01]  /*0740*/  @P0 IMAD.MOV.U32 R9, RZ, RZ, -0x1 ;  /* 0xffffffffff090424 */ /* 0x001fe200078e00ff */
[----:B------:R-:W-:Y:S06]  /*0750*/  BRA.U !UP0, `(.L_x_7) ;  /* 0x00000001081c7547 */ /* 0x000fec000b800000 */
[----:B-1----:R-:W-:Y:S02]  /*0760*/  IMAD.MOV.U32 R7, RZ, RZ, -0x1 ;  /* 0xffffffffff077424 */ /* 0x002fe400078e00ff */
[----:B------:R-:W-:-:S04]  /*0770*/  IMAD.WIDE.U32 R4, R3, 0x4, R16 ;  /* 0x0000000403047825 */ /* 0x000fc800078e0010 */
[----:B------:R-:W-:Y:S01]  /*0780*/  VIADD R3, R3, 0x2 ;  /* 0x0000000203037836 */ /* 0x000fe20000000000 */
[----:B------:R0:W-:Y:S04]  /*0790*/  STG.E desc[UR36][R4.64+0x19c], R7 ;  /* 0x00019c0704007986 */ /* 0x0001e8000c101924 */
[----:B------:R0:W-:Y:S04]  /*07a0*/  STG.E desc[UR36][R4.64+0x1a0], R7 ;  /* 0x0001a00704007986 */ /* 0x0001e8000c101924 */
[----:B------:R0:W-:Y:S04]  /*07b0*/  STG.E desc[UR36][R4.64+0xc], RZ ;  /* 0x00000cff04007986 */ /* 0x0001e8000c101924 */
[----:B------:R0:W-:Y:S02]  /*07c0*/  STG.E desc[UR36][R4.64+0x10], RZ ;  /* 0x000010ff04007986 */ /* 0x0001e4000c101924 */
.L_x_7:
[----:B01----:R-:W-:-:S05]  /*07d0*/  @P0 IMAD.WIDE.U32 R4, R3, 0x4, R16 ;  /* 0x0000000403040825 */ /* 0x003fca00078e0010 */
[----:B------:R2:W-:Y:S04]  /*07e0*/  @P0 STG.E desc[UR36][R4.64+0x19c], R9 ;  /* 0x00019c0904000986 */ /* 0x0005e8000c101924 */
[----:B------:R2:W-:Y:S02]  /*07f0*/  @P0 STG.E desc[UR36][R4.64+0xc], RZ ;  /* 0x00000cff04000986 */ /* 0x0005e4000c101924 */
.L_x_1:
[----:B-1----:R-:W1:Y:S01]  /*0800*/  I2F.U32.RP R7, R0 ;  /* 0x0000000000077306 */ /* 0x002e620000209000 */
[----:B0-2--5:R-:W-:Y:S01]  /*0810*/  SHF.R.U32.HI R4, RZ, 0x2, R41 ;  /* 0x00000002ff047819 */ /* 0x025fe20000011629 */
[----:B------:R-:W-:Y:S01]  /*0820*/  IMAD.SHL.U32 R6, R19, 0x10, RZ ;  /* 0x0000001013067824 */ /* 0x000fe200078e00ff */
[----:B------:R-:W-:Y:S01]  /*0830*/  ISETP.NE.U32.AND P1, PT, R0, RZ, PT ;  /* 0x000000ff0000720c */ /* 0x000fe20003f25070 */
[----:B------:R-:W-:Y:S01]  /*0840*/  VIADD R40, R40, 0x587c5 ;  /* 0x000587c528287836 */ /* 0x000fe20000000000 */
[----:B------:R-:W-:-:S05]  /*0850*/  LOP3.LUT R4, R4, R41, RZ, 0x3c, !PT ;  /* 0x0000002904047212 */ /* 0x000fca00078e3cff */
[----:B------:R-:W-:Y:S01]  /*0860*/  IMAD.SHL.U32 R3, R4, 0x2, RZ ;  /* 0x0000000204037824 */ /* 0x000fe200078e00ff */
[----:B-1----:R-:W0:Y:S04]  /*0870*/  MUFU.RCP R7, R7 ;  /* 0x0000000700077308 */ /* 0x002e280000001000 */
[----:B------:R-:W-:-:S04]  /*0880*/  LOP3.LUT R3, R19, R6, R3, 0x96, !PT ;  /* 0x0000000613037212 */ /* 0x000fc800078e9603 */
[----:B------:R-:W-:Y:S01]  /*0890*/  LOP3.LUT R43, R3, R4, RZ, 0x3c, !PT ;  /* 0x00000004032b7212 */ /* 0x000fe200078e3cff */
[----:B------:R-:W-:-:S04]  /*08a0*/  HFMA2 R4, -RZ, RZ, 0, 0 ;  /* 0x00000000ff047431 */ /* 0x000fc800000001ff */
[----:B------:R-:W-:Y:S01]  /*08b0*/  IMAD.IADD R3, R43, 0x1, R40 ;  /* 0x000000012b037824 */ /* 0x000fe200078e0228 */
[----:B0-----:R-:W-:-:S06]  /*08c0*/  IADD3 R5, PT, PT, R7, 0xffffffe, RZ ;  /* 0x0ffffffe07057810 */ /* 0x001fcc0007ffe0ff */
[----:B------:R-:W0:Y:S02]  /*08d0*/  F2I.FTZ.U32.TRUNC.NTZ R5, R5 ;  /* 0x0000000500057305 */ /* 0x000e24000021f000 */
[----:B0-----:R-:W-:-:S04]  /*08e0*/  IMAD.MOV R9, RZ, RZ, -R5 ;  /* 0x000000ffff097224 */ /* 0x001fc800078e0a05 */
[----:B------:R-:W-:-:S04]  /*08f0*/  IMAD R7, R9, R0, RZ ;  /* 0x0000000009077224 */ /* 0x000fc800078e02ff */
[----:B------:R-:W-:-:S06]  /*0900*/  IMAD.HI.U32 R4, R5, R7, R4 ;  /* 0x0000000705047227 */ /* 0x000fcc00078e0004 */
[----:B------:R-:W-:-:S04]  /*0910*/  IMAD.HI.U32 R4, R4, R3, RZ ;  /* 0x0000000304047227 */ /* 0x000fc800078e00ff */
[----:B------:R-:W-:-:S04]  /*0920*/  IMAD.MOV R4, RZ, RZ, -R4 ;  /* 0x000000ffff047224 */ /* 0x000fc800078e0a04 */
[----:B------:R-:W-:-:S05]  /*0930*/  IMAD R3, R0, R4, R3 ;  /* 0x0000000400037224 */ /* 0x000fca00078e0203 */
[----:B------:R-:W-:-:S13]  /*0940*/  ISETP.GE.U32.AND P0, PT, R3, R0, PT ;  /* 0x000000000300720c */ /* 0x000fda0003f06070 */
[----:B------:R-:W-:-:S05]  /*0950*/  @P0 IMAD.IADD R3, R3, 0x1, -R0 ;  /* 0x0000000103030824 */ /* 0x000fca00078e0a00 */
[----:B------:R-:W-:-:S13]  /*0960*/  ISETP.GE.U32.AND P0, PT, R3, R0, PT ;  /* 0x000000000300720c */ /* 0x000fda0003f06070 */
[----:B------:R-:W-:Y:S01]  /*0970*/  @P0 IMAD.IADD R3, R3, 0x1, -R0 ;  /* 0x0000000103030824 */ /* 0x000fe200078e0a00 */
[----:B------:R-:W-:-:S05]  /*0980*/  @!P1 LOP3.LUT R3, RZ, R0, RZ, 0x33, !PT ;  /* 0x00000000ff039212 */ /* 0x000fca00078e33ff */
[----:B------:R-:W-:Y:S01]  /*0990*/  IMAD.WIDE R6, R3, 0x4, R16 ;  /* 0x0000000403067825 */ /* 0x000fe200078e0210 */
[----:B------:R0:W-:Y:S04]  /*09a0*/  STG.E desc[UR36][R16.64], R3 ;  /* 0x0000000310007986 */ /* 0x0001e8000c101924 */
[----:B------:R0:W-:Y:S04]  /*09b0*/  STG.E desc[UR36][R6.64+0xc], R11 ;  /* 0x00000c0b06007986 */ /* 0x0001e8000c101924 */
[----:B------:R-:W2:Y:S04]  /*09c0*/  LDG.E R5, desc[UR36][R16.64] ;  /* 0x0000002410057981 */ /* 0x000ea8000c1e1900 */
[----:B------:R-:W3:Y:S01]  /*09d0*/  LDG.E R9, desc[UR36][R16.64+0x8] ;  /* 0x0000082410097981 */ /* 0x000ee2000c1e1900 */
[----:B------:R-:W-:Y:S03]  /*09e0*/  BSSY.RECONVERGENT B1, `(.L_x_8) ;  /* 0x0000222000017945 */ /* 0x000fe60003800200 */
[----:B--2---:R0:W-:Y:S01]  /*09f0*/  STG.E desc[UR36][R16.64+0x19c], R5 ;  /* 0x00019c0510007986 */ /* 0x0041e2000c101924 */
[----:B---3--:R-:W-:-:S13]  /*0a00*/  ISETP.GE.AND P0, PT, R9, R0, PT ;  /* 0x000000000900720c */ /* 0x008fda0003f06270 */
[----:B0-----:R-:W-:Y:S05]  /*0a10*/  @P0 BRA `(.L_x_9) ;  /* 0x00000020006c0947 */ /* 0x001fea0003800000 */
[----:B------:R-:W-:Y:S01]  /*0a20*/  BSSY.RECONVERGENT B0, `(.L_x_10) ;  /* 0x0000217000007945 */ /* 0x000fe20003800200 */
.L_x_68:
[----:B------:R-:W-:Y:S01]  /*0a30*/  ISETP.NE.AND P0, PT, R42, RZ, PT ;  /* 0x000000ff2a00720c */ /* 0x000fe20003f05270 */
[----:B------:R-:W-:Y:S01]  /*0a40*/  IMAD.MOV.U32 R4, RZ, RZ, R5 ;  /* 0x000000ffff047224 */ /* 0x000fe200078e0005 */
[----:B---3--:R-:W-:Y:S01]  /*0a50*/  MOV R3, R22 ;  /* 0x0000001600037202 */ /* 0x008fe20000000f00 */
[----:B------:R-:W-:Y:S01]  /*0a60*/  IMAD.MOV.U32 R22, RZ, RZ, R23 ;  /* 0x000000ffff167224 */ /* 0x000fe200078e0017 */
[----:B------:R-:W-:Y:S01]  /*0a70*/  CS2R R8, SRZ ;  /* 0x0000000000087805 */ /* 0x000fe2000001ff00 */
[----:B------:R-:W-:Y:S01]  /*0a80*/  IMAD.MOV.U32 R23, RZ, RZ, R18 ;  /* 0x000000ffff177224 */ /* 0x000fe200078e0012 */
[----:B------:R-:W-:Y:S01]  /*0a90*/  MOV R18, R19 ;  /* 0x0000001300127202 */ /* 0x000fe20000000f00 */
[----:B------:R-:W-:Y:S02]  /*0aa0*/  IMAD.MOV.U32 R6, RZ, RZ, RZ ;  /* 0x000000ffff067224 */ /* 0x000fe400078e00ff */
[----:B------:R-:W-:-:S04]  /*0ab0*/  IMAD.MOV.U32 R19, RZ, RZ, R43 ;  /* 0x000000ffff137224 */ /* 0x000fc800078e002b */
[----:B------:R-:W-:Y:S05]  /*0ac0*/  @!P0 BRA `(.L_x_11) ;  /* 0x0000001000fc8947 */ /* 0x000fea0003800000 */
[----:B------:R-:W0:Y:S01]  /*0ad0*/  LDCU UR4, c[0x0][0x39c] ;  /* 0x00007380ff0477ac */ /* 0x000e220008000800 */
[----:B------:R-:W-:Y:S01]  /*0ae0*/  ISETP.NE.AND P0, PT, R29, RZ, PT ;  /* 0x000000ff1d00720c */ /* 0x000fe20003f05270 */
[----:B------:R-:W-:Y:S01]  /*0af0*/  BSSY.RECONVERGENT B3, `(.L_x_12) ;  /* 0x00000d5000037945 */ /* 0x000fe20003800200 */
[----:B------:R-:W-:Y:S01]  /*0b00*/  IMAD.MOV.U32 R0, RZ, RZ, RZ ;  /* 0x000000ffff007224 */ /* 0x000fe200078e00ff */
[----:B------:R-:W-:Y:S01]  /*0b10*/  CS2R R8, SRZ ;  /* 0x0000000000087805 */ /* 0x000fe2000001ff00 */
[----:B0-----:R-:W-:-:S09]  /*0b20*/  IMAD R5, R5, UR4, RZ ;  /* 0x0000000405057c24 */ /* 0x001fd2000f8e02ff */
[----:B------:R-:W-:Y:S05]  /*0b30*/  @!P0 BRA `(.L_x_13) ;  /* 0x0000000c00408947 */ /* 0x000fea0003800000 */
[----:B------:R-:W-:Y:S01]  /*0b40*/  BSSY.RECONVERGENT B2, `(.L_x_14) ;  /* 0x00000ce000027945 */ /* 0x000fe20003800200 */
[----:B------:R-:W-:Y:S01]  /*0b50*/  IMAD.MOV.U32 R58, RZ, RZ, RZ ;  /* 0x000000ffff3a7224 */ /* 0x000fe200078e00ff */
[----:B------:R-:W-:-:S07]  /*0b60*/  CS2R R8, SRZ ;  /* 0x0000000000087805 */ /* 0x000fce000001ff00 */
.L_x_37:
[----:B------:R-:W-:-:S05]  /*0b70*/  IMAD.WIDE.U32 R50, R58, 0x4, R16 ;  /* 0x000000043a327825 */ /* 0x000fca00078e0010 */
[----:B------:R-:W2:Y:S01]  /*0b80*/  LDG.E R0, desc[UR36][R50.64+0xc] ;  /* 0x00000c2432007981 */ /* 0x000ea2000c1e1900 */
[----:B------:R-:W-:Y:S01]  /*0b90*/  BSSY.RECONVERGENT B5, `(.L_x_15) ;  /* 0x000005c000057945 */ /* 0x000fe20003800200 */
[----:B--2---:R-:W-:-:S13]  /*0ba0*/  ISETP.NE.AND P0, PT, R0, RZ, PT ;  /* 0x000000ff0000720c */ /* 0x004fda0003f05270 */
[----:B------:R-:W-:Y:S05]  /*0bb0*/  @P0 BRA `(.L_x_16) ;  /* 0x0000000400640947 */ /* 0x000fea0003800000 */
[----:B------:R-:W0:Y:S01]  /*0bc0*/  LDC.64 R12, c[0x0][0x390] ;  /* 0x0000e400ff0c7b82 */ /* 0x000e220000000a00 */
[----:B------:R-:W-:-:S04]  /*0bd0*/  IMAD.IADD R43, R5, 0x1, R58 ;  /* 0x00000001052b7824 */ /* 0x000fc800078e023a */
[----:B0-----:R-:W-:-:S05]  /*0be0*/  IMAD.WIDE R12, R43, 0x4, R12 ;  /* 0x000000042b0c7825 */ /* 0x001fca00078e020c */
[----:B------:R-:W2:Y:S01]  /*0bf0*/  LDG.E R59, desc[UR36][R12.64] ;  /* 0x000000240c3b7981 */ /* 0x000ea2000c1e1900 */
[----:B------:R-:W-:Y:S01]  /*0c00*/  BSSY.RECONVERGENT B4, `(.L_x_17) ;  /* 0x0000007000047945 */ /* 0x000fe20003800200 */
[----:B------:R-:W-:Y:S02]  /*0c10*/  MOV R7, 0x3ff00000 ;  /* 0x3ff0000000077802 */ /* 0x000fe40000000f00 */
[----:B------:R-:W-:Y:S01]  /*0c20*/  MOV R0, 0xc70 ;  /* 0x00000c7000007802 */ /* 0x000fe20000000f00 */
[----:B--2---:R-:W0:Y:S02]  /*0c30*/  F2F.F64.F32 R52, R59 ;  /* 0x0000003b00347310 */ /* 0x004e240000201800 */
[----:B0-----:R-:W-:-:S10]  /*0c40*/  DADD R10, -RZ, |R52| ;  /* 0x00000000ff0a7229 */ /* 0x001fd40000000534 */
[----:B------:R-:W-:-:S07]  /*0c50*/  IMAD.MOV.U32 R41, RZ, RZ, R11 ;  /* 0x000000ffff297224 */ /* 0x000fce00078e000b */
[----:B------:R-:W-:Y:S05]  /*0c60*/  CALL.REL.NOINC `($_Z17moverFormigasCUDAP7formigaPfS1_iifffiS1_P17curandStateXORWOW$__internal_accurate_pow) ;  /* 0x0000005800547944 */ /* 0x000fea0003c00000 */
[----:B------:R-:W-:Y:S05]  /*0c70*/  BSYNC.RECONVERGENT B4 ;  /* 0x0000000000047941 */ /* 0x000fea0003800200 */
.L_x_17:
[----:B------:R-:W0:Y:S02]  /*0c80*/  LDC.64 R44, c[0x0][0x388] ;  /* 0x0000e200ff2c7b82 */ /* 0x000e240000000a00 */
[----:B0-----:R-:W-:-:S05]  /*0c90*/  IMAD.WIDE R44, R43, 0x4, R44 ;  /* 0x000000042b2c7825 */ /* 0x001fca00078e022c */
[----:B------:R-:W2:Y:S01]  /*0ca0*/  LDG.E R12, desc[UR36][R44.64] ;  /* 0x000000242c0c7981 */ /* 0x000ea2000c1e1900 */
[----:B------:R-:W-:Y:S01]  /*0cb0*/  IMAD.MOV.U32 R11, RZ, RZ, R7 ;  /* 0x000000ffff0b7224 */ /* 0x000fe200078e0007 */
[----:B------:R-:W-:Y:S01]  /*0cc0*/  ISETP.GE.AND P0, PT, R53, RZ, PT ;  /* 0x000000ff3500720c */ /* 0x000fe20003f06270 */
[----:B------:R-:W-:Y:S01]  /*0cd0*/  BSSY.RECONVERGENT B4, `(.L_x_18) ;  /* 0x000001c000047945 */ /* 0x000fe20003800200 */
[C---:B------:R-:W-:Y:S02]  /*0ce0*/  FSETP.NEU.AND P3, PT, R59.reuse, RZ, PT ;  /* 0x000000ff3b00720b */ /* 0x040fe40003f6d000 */
[----:B------:R-:W-:Y:S01]  /*0cf0*/  FSETP.NEU.AND P2, PT, R59, 1, PT ;  /* 0x3f8000003b00780b */ /* 0x000fe20003f4d000 */
[----:B------:R-:W-:-:S10]  /*0d00*/  DADD R46, -RZ, -R10 ;  /* 0x00000000ff2e7229 */ /* 0x000fd4000000090a */
[----:B------:R-:W-:Y:S02]  /*0d10*/  FSEL R10, R46, R10, !P0 ;  /* 0x0000000a2e0a7208 */ /* 0x000fe40004000000 */
[----:B------:R-:W-:Y:S02]  /*0d20*/  FSEL R7, R47, R7, !P0 ;  /* 0x000000072f077208 */ /* 0x000fe40004000000 */
[----:B------:R-:W-:Y:S02]  /*0d30*/  FSEL R10, R10, RZ, P3 ;  /* 0x000000ff0a0a7208 */ /* 0x000fe40001800000 */
[----:B------:R-:W-:Y:S01]  /*0d40*/  FSEL R11, R53, R7, !P3 ;  /* 0x00000007350b7208 */ /* 0x000fe20005800000 */
[----:B--2---:R-:W0:Y:S08]  /*0d50*/  F2F.F64.F32 R12, R12 ;  /* 0x0000000c000c7310 */ /* 0x004e300000201800 */
[----:B0-----:R-:W0:Y:S01]  /*0d60*/  MUFU.RCP64H R15, R13 ;  /* 0x0000000d000f7308 */ /* 0x001e220000001800 */
[----:B------:R-:W-:-:S05]  /*0d70*/  VIADD R14, R13, 0x300402 ;  /* 0x003004020d0e7836 */ /* 0x000fca0000000000 */
[----:B------:R-:W-:Y:S01]  /*0d80*/  FSETP.GEU.AND P1, PT, |R14|, 5.8789094863358348022e-39, PT ;  /* 0x004004020e00780b */ /* 0x000fe20003f2e200 */
[----:B0-----:R-:W-:-:S08]  /*0d90*/  DFMA R20, -R12, R14, 1 ;  /* 0x3ff000000c14742b */ /* 0x001fd0000000010e */
[----:B------:R-:W-:Y:S02]  /*0da0*/  DFMA R60, R20, R20, R20 ;  /* 0x00000014143c722b */ /* 0x000fe40000000014 */
[----:B------:R-:W-:-:S06]  /*0db0*/  DADD R20, R52, 1 ;  /* 0x3ff0000034147429 */ /* 0x000fcc0000000000 */
[----:B------:R-:W-:-:S04]  /*0dc0*/  DFMA R60, R14, R60, R14 ;  /* 0x0000003c0e3c722b */ /* 0x000fc8000000000e */
[----:B------:R-:W-:-:S04]  /*0dd0*/  LOP3.LUT R20, R21, 0x7ff00000, RZ, 0xc0, !PT ;  /* 0x7ff0000015147812 */ /* 0x000fc800078ec0ff */
[----:B------:R-:W-:Y:S01]  /*0de0*/  ISETP.NE.AND P4, PT, R20, 0x7ff00000, PT ;  /* 0x7ff000001400780c */ /* 0x000fe20003f85270 */
[----:B------:R-:W-:-:S08]  /*0df0*/  DFMA R44, -R12, R60, 1 ;  /* 0x3ff000000c2c742b */ /* 0x000fd0000000013c */
[----:B------:R-:W-:-:S04]  /*0e00*/  DFMA R60, R60, R44, R60 ;  /* 0x0000002c3c3c722b */ /* 0x000fc8000000003c */
[----:B------:R-:W-:Y:S07]  /*0e10*/  @P4 BRA `(.L_x_19) ;  /* 0x00000000001c4947 */ /* 0x000fee0003800000 */
[----:B------:R-:W-:-:S13]  /*0e20*/  FSETP.NAN.AND P3, PT, R59, R59, PT ;  /* 0x0000003b3b00720b */ /* 0x000fda0003f68000 */
[----:B------:R-:W-:Y:S01]  /*0e30*/  @P3 DADD R10, R52, 1 ;  /* 0x3ff00000340a3429 */ /* 0x000fe20000000000 */
[----:B------:R-:W-:Y:S10]  /*0e40*/  @P3 BRA `(.L_x_19) ;  /* 0x0000000000103947 */ /* 0x000ff40003800000 */
[----:B------:R-:W-:-:S14]  /*0e50*/  DSETP.NEU.AND P3, PT, |R52|, +INF , PT ;  /* 0x7ff000003400742a */ /* 0x000fdc0003f6d200 */
[----:B------:R-:W-:Y:S01]  /*0e60*/  @!P3 IMAD.MOV.U32 R0, RZ, RZ, -0x100000 ;  /* 0xfff00000ff00b424 */ /* 0x000fe200078e00ff */
[----:B------:R-:W-:-:S04]  /*0e70*/  @!P3 MOV R10, RZ ;  /* 0x000000ff000ab202 */ /* 0x000fc80000000f00 */
[----:B------:R-:W-:-:S07]  /*0e80*/  @!P3 SEL R11, R0, 0x7ff00000, !P0 ;  /* 0x7ff00000000bb807 */ /* 0x000fce0004000000 */
.L_x_19:
[----:B------:R-:W-:Y:S05]  /*0e90*/  BSYNC.RECONVERGENT B4 ;  /* 0x0000000000047941 */ /* 0x000fea0003800200 */
.L_x_18:
[----:B------:R-:W-:Y:S01]  /*0ea0*/  BSSY.RECONVERGENT B7, `(.L_x_20) ;  /* 0x000000a000077945 */ /* 0x000fe20003800200 */
[----:B------:R-:W-:Y:S02]  /*0eb0*/  FSEL R52, R10, RZ, P2 ;  /* 0x000000ff0a347208 */ /* 0x000fe40001000000 */
[----:B------:R-:W-:Y:S01]  /*0ec0*/  FSEL R53, R11, 1.875, P2 ;  /* 0x3ff000000b357808 */ /* 0x000fe20001000000 */
[----:B------:R-:W-:Y:S06]  /*0ed0*/  @P1 BRA `(.L_x_21) ;  /* 0x0000000000181947 */ /* 0x000fec0003800000 */
[----:B------:R-:W-:-:S05]  /*0ee0*/  LOP3.LUT R0, R13, 0x7fffffff, RZ, 0xc0, !PT ;  /* 0x7fffffff0d007812 */ /* 0x000fca00078ec0ff */
[----:B------:R-:W-:Y:S01]  /*0ef0*/  VIADD R7, R0, 0xfff00000 ;  /* 0xfff0000000077836 */ /* 0x000fe20000000000 */
[----:B------:R-:W-:-:S07]  /*0f00*/  MOV R0, 0xf20 ;  /* 0x00000f2000007802 */ /* 0x000fce0000000f00 */
[----:B------:R-:W-:Y:S05]  /*0f10*/  CALL.REL.NOINC `($__internal_0_$__cuda_sm20_dblrcp_rn_slowpath_v3) ;  /* 0x0000004400e87944 */ /* 0x000fea0003c00000 */
[----:B------:R-:W-:Y:S02]  /*0f20*/  IMAD.MOV.U32 R60, RZ, RZ, R62 ;  /* 0x000000ffff3c7224 */ /* 0x000fe400078e003e */
[----:B------:R-:W-:-:S07]  /*0f30*/  IMAD.MOV.U32 R61, RZ, RZ, R63 ;  /* 0x000000ffff3d7224 */ /* 0x000fce00078e003f */
.L_x_21:
[----:B------:R-:W-:Y:S05]  /*0f40*/  BSYNC.RECONVERGENT B7 ;  /* 0x0000000000077941 */ /* 0x000fea0003800200 */
.L_x_20:
[----:B------:R-:W-:Y:S01]  /*0f50*/  DADD R10, -RZ, |R60| ;  /* 0x00000000ff0a7229 */ /* 0x000fe2000000053c */
[----:B------:R-:W-:Y:S01]  /*0f60*/  BSSY.RECONVERGENT B4, `(.L_x_22) ;  /* 0x0000005000047945 */ /* 0x000fe20003800200 */
[----:B------:R-:W-:Y:S01]  /*0f70*/  IMAD.MOV.U32 R7, RZ, RZ, 0x40140000 ;  /* 0x40140000ff077424 */ /* 0x000fe200078e00ff */
[----:B------:R-:W-:-:S07]  /*0f80*/  MOV R0, 0xfb0 ;  /* 0x00000fb000007802 */ /* 0x000fce0000000f00 */
[----:B------:R-:W-:-:S07]  /*0f90*/  MOV R41, R11 ;  /* 0x0000000b00297202 */ /* 0x000fce0000000f00 */
[----:B------:R-:W-:Y:S05]  /*0fa0*/  CALL.REL.NOINC `($_Z17moverFormigasCUDAP7formigaPfS1_iifffiS1_P17curandStateXORWOW$__internal_accurate_pow) ;  /* 0x0000005400847944 */ /* 0x000fea0003c00000 */
[----:B------:R-:W-:Y:S05]  /*0fb0*/  BSYNC.RECONVERGENT B4 ;  /* 0x0000000000047941 */ /* 0x000fea0003800200 */
.L_x_22:
[C---:B------:R-:W-:Y:S01]  /*0fc0*/  DADD R12, R60.reuse, 5 ;  /* 0x401400003c0c7429 */ /* 0x040fe20000000000 */
[----:B------:R-:W-:Y:S01]  /*0fd0*/  IMAD.MOV.U32 R11, RZ, RZ, R7 ;  /* 0x000000ffff0b7224 */ /* 0x000fe200078e0007 */
[----:B------:R-:W-:Y:S01]  /*0fe0*/  ISETP.GE.AND P1, PT, R61, RZ, PT ;  /* 0x000000ff3d00720c */ /* 0x000fe20003f26270 */
[C---:B------:R-:W-:Y:S01]  /*0ff0*/  DSETP.NEU.AND P2, PT, R60.reuse, RZ, PT ;  /* 0x000000ff3c00722a */ /* 0x040fe20003f4d000 */
[----:B------:R-:W-:Y:S01]  /*1000*/  BSSY.RECONVERGENT B4, `(.L_x_23) ;  /* 0x0000011000047945 */ /* 0x000fe20003800200 */
[----:B------:R-:W-:Y:S02]  /*1010*/  DSETP.NEU.AND P0, PT, R60, 1, PT ;  /* 0x3ff000003c00742a */ /* 0x000fe40003f0d000 */
[----:B------:R-:W-:-:S03]  /*1020*/  DADD R14, -RZ, -R10 ;  /* 0x00000000ff0e7229 */ /* 0x000fc6000000090a */
[----:B------:R-:W-:-:S04]  /*1030*/  LOP3.LUT R12, R13, 0x7ff00000, RZ, 0xc0, !PT ;  /* 0x7ff000000d0c7812 */ /* 0x000fc800078ec0ff */
[----:B------:R-:W-:-:S03]  /*1040*/  ISETP.NE.AND P3, PT, R12, 0x7ff00000, PT ;  /* 0x7ff000000c00780c */ /* 0x000fc60003f65270 */
[----:B------:R-:W-:Y:S02]  /*1050*/  FSEL R10, R14, R10, !P1 ;  /* 0x0000000a0e0a7208 */ /* 0x000fe40004800000 */
[----:B------:R-:W-:Y:S02]  /*1060*/  FSEL R7, R15, R7, !P1 ;  /* 0x000000070f077208 */ /* 0x000fe40004800000 */
[----:B------:R-:W-:Y:S02]  /*1070*/  FSEL R10, R10, RZ, P2 ;  /* 0x000000ff0a0a7208 */ /* 0x000fe40001000000 */
[----:B------:R-:W-:-:S04]  /*1080*/  FSEL R11, R61, R7, !P2 ;  /* 0x000000073d0b7208 */ /* 0x000fc80005000000 */
[----:B------:R-:W-:Y:S05]  /*1090*/  @P3 BRA `(.L_x_24) ;  /* 0x00000000001c3947 */ /* 0x000fea0003800000 */
[----:B------:R-:W-:-:S14]  /*10a0*/  DSETP.NAN.AND P2, PT, R60, R60, PT ;  /* 0x0000003c3c00722a */ /* 0x000fdc0003f48000 */
[----:B------:R-:W-:Y:S01]  /*10b0*/  @P2 DADD R10, R60, 5 ;  /* 0x401400003c0a2429 */ /* 0x000fe20000000000 */
[----:B------:R-:W-:Y:S10]  /*10c0*/  @P2 BRA `(.L_x_24) ;  /* 0x0000000000102947 */ /* 0x000ff40003800000 */
[----:B------:R-:W-:-:S14]  /*10d0*/  DSETP.NEU.AND P2, PT, |R60|, +INF , PT ;  /* 0x7ff000003c00742a */ /* 0x000fdc0003f4d200 */
[----:B------:R-:W-:Y:S02]  /*10e0*/  @!P2 IMAD.MOV.U32 R0, RZ, RZ, -0x100000 ;  /* 0xfff00000ff00a424 */ /* 0x000fe400078e00ff */
[----:B------:R-:W-:-:S03]  /*10f0*/  @!P2 IMAD.MOV.U32 R10, RZ, RZ, RZ ;  /* 0x000000ffff0aa224 */ /* 0x000fc600078e00ff */
[----:B------:R-:W-:-:S07]  /*1100*/  @!P2 SEL R11, R0, 0x7ff00000, !P1 ;  /* 0x7ff00000000ba807 */ /* 0x000fce0004800000 */
.L_x_24:
[----:B------:R-:W-:Y:S05]  /*1110*/  BSYNC.RECONVERGENT B4 ;  /* 0x0000000000047941 */ /* 0x000fea0003800200 */
.L_x_23:
[----:B------:R-:W-:Y:S02]  /*1120*/  FSEL R10, R10, RZ, P0 ;  /* 0x000000ff0a0a7208 */ /* 0x000fe40000000000 */
[----:B------:R-:W-:-:S06]  /*1130*/  FSEL R11, R11, 1.875, P0 ;  /* 0x3ff000000b0b7808 */ /* 0x000fcc0000000000 */
[----:B------:R-:W-:-:S11]  /*1140*/  DFMA R8, R52, R10, R8 ;  /* 0x0000000a3408722b */ /* 0x000fd60000000008 */
.L_x_16:
[----:B------:R-:W-:Y:S05]  /*1150*/  BSYNC.RECONVERGENT B5 ;  /* 0x0000000000057941 */ /* 0x000fea0003800200 */
.L_x_15:
[----:B------:R-:W2:Y:S01]  /*1160*/  LDG.E R50, desc[UR36][R50.64+0x10] ;  /* 0x0000102432327981 */ /* 0x000ea2000c1e1900 */
[----:B------:R-:W-:Y:S01]  /*1170*/  BSSY.RECONVERGENT B5, `(.L_x_25) ;  /* 0x0000067000057945 */ /* 0x000fe20003800200 */
[----:B--2---:R-:W-:-:S13]  /*1180*/  ISETP.NE.AND P0, PT, R50, RZ, PT ;  /* 0x000000ff3200720c */ /* 0x004fda0003f05270 */
[----:B------:R-:W-:Y:S05]  /*1190*/  @P0 BRA `(.L_x_26) ;  /* 0x0000000400900947 */ /* 0x000fea0003800000 */
[----:B------:R-:W0:Y:S01]  /*11a0*/  LDCU.64 UR4, c[0x0][0x390] ;  /* 0x00007200ff0477ac */ /* 0x000e220008000a00 */
[----:B------:R-:W-:-:S04]  /*11b0*/  IADD3 R52, P0, PT, R5, R58, RZ ;  /* 0x0000003a05347210 */ /* 0x000fc80007f1e0ff */
[----:B------:R-:W-:Y:S01]  /*11c0*/  LEA.HI.X.SX32 R7, R5, RZ, 0x1, P0 ;  /* 0x000000ff05077211 */ /* 0x000fe200000f0eff */
[----:B------:R-:W-:-:S03]  /*11d0*/  IMAD.SHL.U32 R43, R52, 0x4, RZ ;  /* 0x00000004342b7824 */ /* 0x000fc600078e00ff */
[----:B------:R-:W-:Y:S02]  /*11e0*/  SHF.L.U64.HI R52, R52, 0x2, R7 ;  /* 0x0000000234347819 */ /* 0x000fe40000010207 */
[----:B0-----:R-:W-:-:S04]  /*11f0*/  IADD3 R12, P0, PT, R43, UR4, RZ ;  /* 0x000000042b0c7c10 */ /* 0x001fc8000ff1e0ff */
[----:B------:R-:W-:-:S05]  /*1200*/  IADD3.X R13, PT, PT, R52, UR5, RZ, P0, !PT ;  /* 0x00000005340d7c10 */ /* 0x000fca00087fe4ff */
        /* <DEDUP_REMOVED lines=9> */
.L_x_27:
[----:B------:R-:W-:Y:S01]  /*12a0*/  DADD R12, R50, 1 ;  /* 0x3ff00000320c7429 */ /* 0x000fe20000000000 */
[----:B------:R-:W-:Y:S01]  /*12b0*/  IMAD.MOV.U32 R11, RZ, RZ, R7 ;  /* 0x000000ffff0b7224 */ /* 0x000fe200078e0007 */
[----:B------:R-:W-:Y:S01]  /*12c0*/  ISETP.GE.AND P2, PT, R51, RZ, PT ;  /* 0x000000ff3300720c */ /* 0x000fe20003f46270 */
[----:B------:R-:W-:Y:S01]  /*12d0*/  BSSY.RECONVERGENT B4, `(.L_x_28) ;  /* 0x0000013000047945 */ /* 0x000fe20003800200 */
[----:B------:R-:W-:-:S03]  /*12e0*/  FSETP.NEU.AND P0, PT, R53, RZ, PT ;  /* 0x000000ff3500720b */ /* 0x000fc60003f0d000 */
        /* <DEDUP_REMOVED lines=8> */
[----:B------:R-:W-:-:S13]  /*1370*/  FSETP.NAN.AND P0, PT, R53, R53, PT ;  /* 0x000000353500720b */ /* 0x000fda0003f08000 */
[----:B------:R-:W-:Y:S05]  /*1380*/  @P0 BRA `(.L_x_30) ;  /* 0x0000000000180947 */ /* 0x000fea0003800000 */
[----:B------:R-:W-:-:S14]  /*1390*/  DSETP.NEU.AND P0, PT, |R50|, +INF , PT ;  /* 0x7ff000003200742a */ /* 0x000fdc0003f0d200 */
[----:B------:R-:W-:Y:S05]  /*13a0*/  @P0 BRA `(.L_x_29) ;  /* 0x0000000000140947 */ /* 0x000fea0003800000 */
[----:B------:R-:W-:-:S05]  /*13b0*/  IMAD.MOV.U32 R10, RZ, RZ, -0x100000 ;  /* 0xfff00000ff0a7424 */ /* 0x000fca00078e00ff */
[----:B------:R-:W-:Y:S01]  /*13c0*/  SEL R11, R10, 0x7ff00000, !P2 ;  /* 0x7ff000000a0b7807 */ /* 0x000fe20005000000 */
[----:B------:R-:W-:Y:S01]  /*13d0*/  IMAD.MOV.U32 R10, RZ, RZ, RZ ;  /* 0x000000ffff0a7224 */ /* 0x000fe200078e00ff */
[----:B------:R-:W-:Y:S06]  /*13e0*/  BRA `(.L_x_29) ;  /* 0x0000000000047947 */ /* 0x000fec0003800000 */
.L_x_30:
[----:B------:R-:W-:-:S11]  /*13f0*/  DADD R10, R50, 1 ;  /* 0x3ff00000320a7429 */ /* 0x000fd60000000000 */
.L_x_29:
[----:B------:R-:W-:Y:S05]  /*1400*/  BSYNC.RECONVERGENT B4 ;  /* 0x0000000000047941 */ /* 0x000fea0003800200 */
.L_x_28:
[----:B------:R-:W0:Y:S02]  /*1410*/  LDCU.64 UR4, c[0x0][0x388] ;  /* 0x00007100ff0477ac */ /* 0x000e240008000a00 */
[----:B0-----:R-:W-:-:S04]  /*1420*/  IADD3 R44, P0, PT, R43, UR4, RZ ;  /* 0x000000042b2c7c10 */ /* 0x001fc8000ff1e0ff */
[----:B------:R-:W-:-:S05]  /*1430*/  IADD3.X R45, PT, PT, R52, UR5, RZ, P0, !PT ;  /* 0x00000005342d7c10 */ /* 0x000fca00087fe4ff */
[----:B------:R-:W2:Y:S01]  /*1440*/  LDG.E R44, desc[UR36][R44.64+0x4] ;  /* 0x000004242c2c7981 */ /* 0x000ea2000c1e1900 */
[----:B------:R-:W-:Y:S01]  /*1450*/  FSETP.NEU.AND P0, PT, R53, 1, PT ;  /* 0x3f8000003500780b */ /* 0x000fe20003f0d000 */
[----:B------:R-:W-:Y:S03]  /*1460*/  BSSY.RECONVERGENT B7, `(.L_x_31) ;  /* 0x0000015000077945 */ /* 0x000fe60003800200 */
[----:B------:R-:W-:Y:S02]  /*1470*/  FSEL R50, R10, RZ, P0 ;  /* 0x000000ff0a327208 */ /* 0x000fe40000000000 */
[----:B------:R-:W-:Y:S01]  /*1480*/  FSEL R51, R11, 1.875, P0 ;  /* 0x3ff000000b337808 */ /* 0x000fe20000000000 */
[----:B--2---:R-:W0:Y:S08]  /*1490*/  F2F.F64.F32 R46, R44 ;  /* 0x0000002c002e7310 */ /* 0x004e300000201800 */
[----:B0-----:R-:W0:Y:S01]  /*14a0*/  MUFU.RCP64H R13, R47 ;  /* 0x0000002f000d7308 */ /* 0x001e220000001800 */
[----:B------:R-:W-:-:S04]  /*14b0*/  IADD3 R12, PT, PT, R47, 0x300402, RZ ;  /* 0x003004022f0c7810 */ /* 0x000fc80007ffe0ff */
[----:B------:R-:W-:Y:S02]  /*14c0*/  FSETP.GEU.AND P1, PT, |R12|, 5.8789094863358348022e-39, PT ;  /* 0x004004020c00780b */ /* 0x000fe40003f2e200 */
[----:B0-----:R-:W-:-:S08]  /*14d0*/  DFMA R14, -R46, R12, 1 ;  /* 0x3ff000002e0e742b */ /* 0x001fd0000000010c */
[----:B------:R-:W-:-:S08]  /*14e0*/  DFMA R14, R14, R14, R14 ;  /* 0x0000000e0e0e722b */ /* 0x000fd0000000000e */
[----:B------:R-:W-:-:S08]  /*14f0*/  DFMA R14, R12, R14, R12 ;  /* 0x0000000e0c0e722b */ /* 0x000fd0000000000c */
[----:B------:R-:W-:-:S08]  /*1500*/  DFMA R20, -R46, R14, 1 ;  /* 0x3ff000002e14742b */ /* 0x000fd0000000010e */
[----:B------:R-:W-:Y:S01]  /*1510*/  DFMA R52, R14, R20, R14 ;  /* 0x000000140e34722b */ /* 0x000fe2000000000e */
[----:B------:R-:W-:Y:S10]  /*1520*/  @P1 BRA `(.L_x_32) ;  /* 0x0000000000201947 */ /* 0x000ff40003800000 */
[----:B------:R-:W-:Y:S01]  /*1530*/  LOP3.LUT R0, R47, 0x7fffffff, RZ, 0xc0, !PT ;  /* 0x7fffffff2f007812 */ /* 0x000fe200078ec0ff */
[----:B------:R-:W-:Y:S02]  /*1540*/  IMAD.MOV.U32 R12, RZ, RZ, R46 ;  /* 0x000000ffff0c7224 */ /* 0x000fe400078e002e */
[----:B------:R-:W-:Y:S02]  /*1550*/  IMAD.MOV.U32 R13, RZ, RZ, R47 ;  /* 0x000000ffff0d7224 */ /* 0x000fe400078e002f */
[----:B------:R-:W-:Y:S01]  /*1560*/  VIADD R7, R0, 0xfff00000 ;  /* 0xfff0000000077836 */ /* 0x000fe20000000000 */
[----:B------:R-:W-:-:S07]  /*1570*/  MOV R0, 0x1590 ;  /* 0x0000159000007802 */ /* 0x000fce0000000f00 */
[----:B------:R-:W-:Y:S05]  /*1580*/  CALL.REL.NOINC `($__internal_0_$__cuda_sm20_dblrcp_rn_slowpath_v3) ;  /* 0x00000040004c7944 */ /* 0x000fea0003c00000 */
[----:B------:R-:W-:Y:S01]  /*1590*/  IMAD.MOV.U32 R52, RZ, RZ, R62 ;  /* 0x000000ffff347224 */ /* 0x000fe200078e003e */
[----:B------:R-:W-:-:S07]  /*15a0*/  MOV R53, R63 ;  /* 0x0000003f00357202 */ /* 0x000fce0000000f00 */
.L_x_32:
[----:B------:R-:W-:Y:S05]  /*15b0*/  BSYNC.RECONVERGENT B7 ;  /* 0x0000000000077941 */ /* 0x000fea0003800200 */
.L_x_31:
[----:B------:R-:W-:Y:S01]  /*15c0*/  DADD R10, -RZ, |R52| ;  /* 0x00000000ff0a7229 */ /* 0x000fe20000000534 */
[----:B------:R-:W-:Y:S01]  /*15d0*/  BSSY.RECONVERGENT B4, `(.L_x_33) ;  /* 0x0000005000047945 */ /* 0x000fe20003800200 */
[----:B------:R-:W-:Y:S01]  /*15e0*/  IMAD.MOV.U32 R7, RZ, RZ, 0x40140000 ;  /* 0x40140000ff077424 */ /* 0x000fe200078e00ff */
[----:B------:R-:W-:-:S07]  /*15f0*/  MOV R0, 0x1620 ;  /* 0x0000162000007802 */ /* 0x000fce0000000f00 */
[----:B------:R-:W-:-:S07]  /*1600*/  IMAD.MOV.U32 R41, RZ, RZ, R11 ;  /* 0x000000ffff297224 */ /* 0x000fce00078e000b */
[----:B------:R-:W-:Y:S05]  /*1610*/  CALL.REL.NOINC `($_Z17moverFormigasCUDAP7formigaPfS1_iifffiS1_P17curandStateXORWOW$__internal_accurate_pow) ;  /* 0x0000004c00e87944 */ /* 0x000fea0003c00000 */
[----:B------:R-:W-:Y:S05]  /*1620*/  BSYNC.RECONVERGENT B4 ;  /* 0x0000000000047941 */ /* 0x000fea0003800200 */
.L_x_33:
[C---:B------:R-:W-:Y:S01]  /*1630*/  DADD R12, R52.reuse, 5 ;  /* 0x40140000340c7429 */ /* 0x040fe20000000000 */
[----:B------:R-:W-:Y:S01]  /*1640*/  IMAD.MOV.U32 R11, RZ, RZ, R7 ;  /* 0x000000ffff0b7224 */ /* 0x000fe200078e0007 */
[----:B------:R-:W-:Y:S01]  /*1650*/  ISETP.GE.AND P2, PT, R53, RZ, PT ;  /* 0x000000ff3500720c */ /* 0x000fe20003f46270 */
[----:B------:R-:W-:Y:S01]  /*1660*/  DSETP.NEU.AND P0, PT, R52, RZ, PT ;  /* 0x000000ff3400722a */ /* 0x000fe20003f0d000 */
[----:B------:R-:W-:Y:S03]  /*1670*/  BSSY.RECONVERGENT B4, `(.L_x_34) ;  /* 0x0000012000047945 */ /* 0x000fe60003800200 */
        /* <DEDUP_REMOVED lines=9> */
[----:B------:R-:W-:Y:S05]  /*1710*/  @P0 BRA `(.L_x_36) ;  /* 0x0000000000180947 */ /* 0x000fea0003800000 */
[----:B------:R-:W-:-:S14]  /*1720*/  DSETP.NEU.AND P0, PT, |R52|, +INF , PT ;  /* 0x7ff000003400742a */ /* 0x000fdc0003f0d200 */
[----:B------:R-:W-:Y:S05]  /*1730*/  @P0 BRA `(.L_x_35) ;  /* 0x0000000000140947 */ /* 0x000fea0003800000 */
[----:B------:R-:W-:-:S05]  /*1740*/  IMAD.MOV.U32 R10, RZ, RZ, -0x100000 ;  /* 0xfff00000ff0a7424 */ /* 0x000fca00078e00ff */
[----:B------:R-:W-:Y:S02]  /*1750*/  SEL R11, R10, 0x7ff00000, !P2 ;  /* 0x7ff000000a0b7807 */ /* 0x000fe40005000000 */
[----:B------:R-:W-:Y:S01]  /*1760*/  MOV R10, RZ ;  /* 0x000000ff000a7202 */ /* 0x000fe20000000f00 */
[----:B------:R-:W-:Y:S06]  /*1770*/  BRA `(.L_x_35) ;  /* 0x0000000000047947 */ /* 0x000fec0003800000 */
.L_x_36:
[----:B------:R-:W-:-:S11]  /*1780*/  DADD R10, R52, 5 ;  /* 0x40140000340a7429 */ /* 0x000fd60000000000 */
.L_x_35:
[----:B------:R-:W-:Y:S05]  /*1790*/  BSYNC.RECONVERGENT B4 ;  /* 0x0000000000047941 */ /* 0x000fea0003800200 */
.L_x_34:
[----:B------:R-:W-:-:S06]  /*17a0*/  DSETP.NEU.AND P0, PT, R52, 1, PT ;  /* 0x3ff000003400742a */ /* 0x000fcc0003f0d000 */
[----:B------:R-:W-:Y:S02]  /*17b0*/  FSEL R10, R10, RZ, P0 ;  /* 0x000000ff0a0a7208 */ /* 0x000fe40000000000 */
[----:B------:R-:W-:-:S06]  /*17c0*/  FSEL R11, R11, 1.875, P0 ;  /* 0x3ff000000b0b7808 */ /* 0x000fcc0000000000 */
[----:B------:R-:W-:-:S11]  /*17d0*/  DFMA R8, R50, R10, R8 ;  /* 0x0000000a3208722b */ /* 0x000fd60000000008 */
.L_x_26:
[----:B------:R-:W-:Y:S05]  /*17e0*/  BSYNC.RECONVERGENT B5 ;  /* 0x0000000000057941 */ /* 0x000fea0003800200 */
.L_x_25:
[----:B------:R-:W-:-:S05]  /*17f0*/  VIADD R58, R58, 0x2 ;  /* 0x000000023a3a7836 */ /* 0x000fca0000000000 */
[----:B------:R-:W-:-:S13]  /*1800*/  ISETP.NE.AND P0, PT, R58, UR38, PT ;  /* 0x000000263a007c0c */ /* 0x000fda000bf05270 */
[----:B------:R-:W-:Y:S05]  /*1810*/  @P0 BRA `(.L_x_37) ;  /* 0xfffffff000d40947 */ /* 0x000fea000383ffff */
[----:B------:R-:W-:Y:S05]  /*1820*/  BSYNC.RECONVERGENT B2 ;  /* 0x0000000000027941 */ /* 0x000fea0003800200 */
.L_x_14:
[----:B------:R-:W-:-:S07]  /*1830*/  IMAD.U32 R0, RZ, RZ, UR38 ;  /* 0x00000026ff007e24 */ /* 0x000fce000f8e00ff */
.L_x_13:
[----:B------:R-:W-:Y:S05]  /*1840*/  BSYNC.RECONVERGENT B3 ;  /* 0x0000000000037941 */ /* 0x000fea0003800200 */
.L_x_12:
[----:B------:R-:W-:Y:S01]  /*1850*/  ISETP.NE.AND P0, PT, R25, RZ, PT ;  /* 0x000000ff1900720c */ /* 0x000fe20003f05270 */
[----:B------:R-:W-:-:S12]  /*1860*/  BSSY.RECONVERGENT B2, `(.L_x_11) ;  /* 0x0000065000027945 */ /* 0x000fd80003800200 */
[----:B------:R-:W-:Y:S05]  /*1870*/  @!P0 BRA `(.L_x_38) ;  /* 0x00000004008c8947 */ /* 0x000fea0003800000 */
[----:B------:R-:W-:-:S06]  /*1880*/  IMAD.WIDE.U32 R10, R0, 0x4, R16 ;  /* 0x00000004000a7825 */ /* 0x000fcc00078e0010 */
[----:B------:R-:W2:Y:S02]  /*1890*/  LDG.E R10, desc[UR36][R10.64+0xc] ;  /* 0x00000c240a0a7981 */ /* 0x000ea4000c1e1900 */
[----:B--2---:R-:W-:-:S13]  /*18a0*/  ISETP.NE.AND P0, PT, R10, RZ, PT ;  /* 0x000000ff0a00720c */ /* 0x004fda0003f05270 */
[----:B------:R-:W-:Y:S05]  /*18b0*/  @P0 BRA `(.L_x_38) ;  /* 0x00000004007c0947 */ /* 0x000fea0003800000 */
[----:B------:R-:W0:Y:S01]  /*18c0*/  LDC.64 R12, c[0x0][0x390] ;  /* 0x0000e400ff0c7b82 */ /* 0x000e220000000a00 */
[----:B------:R-:W-:-:S04]  /*18d0*/  IMAD.IADD R5, R5, 0x1, R0 ;  /* 0x0000000105057824 */ /* 0x000fc800078e0200 */
[----:B0-----:R-:W-:-:S05]  /*18e0*/  IMAD.WIDE R12, R5, 0x4, R12 ;  /* 0x00000004050c7825 */ /* 0x001fca00078e020c */
[----:B------:R-:W2:Y:S01]  /*18f0*/  LDG.E R43, desc[UR36][R12.64] ;  /* 0x000000240c2b7981 */ /* 0x000ea2000c1e1900 */
[----:B------:R-:W-:Y:S01]  /*1900*/  BSSY.RECONVERGENT B3, `(.L_x_39) ;  /* 0x0000007000037945 */ /* 0x000fe20003800200 */
[----:B------:R-:W-:Y:S01]  /*1910*/  IMAD.MOV.U32 R7, RZ, RZ, 0x3ff00000 ;  /* 0x3ff00000ff077424 */ /* 0x000fe200078e00ff */
[----:B------:R-:W-:Y:S01]  /*1920*/  MOV R0, 0x1970 ;  /* 0x0000197000007802 */ /* 0x000fe20000000f00 */
[----:B--2---:R-:W0:Y:S02]  /*1930*/  F2F.F64.F32 R50, R43 ;  /* 0x0000002b00327310 */ /* 0x004e240000201800 */
[----:B0-----:R-:W-:-:S10]  /*1940*/  DADD R10, -RZ, |R50| ;  /* 0x00000000ff0a7229 */ /* 0x001fd40000000532 */
[----:B------:R-:W-:-:S07]  /*1950*/  MOV R41, R11 ;  /* 0x0000000b00297202 */ /* 0x000fce0000000f00 */
[----:B------:R-:W-:Y:S05]  /*1960*/  CALL.REL.NOINC `($_Z17moverFormigasCUDAP7formigaPfS1_iifffiS1_P17curandStateXORWOW$__internal_accurate_pow) ;  /* 0x0000004c00147944 */ /* 0x000fea0003c00000 */
[----:B------:R-:W-:Y:S05]  /*1970*/  BSYNC.RECONVERGENT B3 ;  /* 0x0000000000037941 */ /* 0x000fea0003800200 */
.L_x_39:
        /* <DEDUP_REMOVED lines=21> */
.L_x_42:
[----:B------:R-:W-:-:S11]  /*1ad0*/  DADD R10, R50, 1 ;  /* 0x3ff00000320a7429 */ /* 0x000fd60000000000 */
.L_x_41:
[----:B------:R-:W-:Y:S05]  /*1ae0*/  BSYNC.RECONVERGENT B3 ;  /* 0x0000000000037941 */ /* 0x000fea0003800200 */
.L_x_40:
[----:B------:R-:W0:Y:S02]  /*1af0*/  LDC.64 R12, c[0x0][0x388] ;  /* 0x0000e200ff0c7b82 */ /* 0x000e240000000a00 */
[----:B0-----:R-:W-:-:S06]  /*1b00*/  IMAD.WIDE R12, R5, 0x4, R12 ;  /* 0x00000004050c7825 */ /* 0x001fcc00078e020c */
[----:B------:R-:W2:Y:S01]  /*1b10*/  LDG.E R12, desc[UR36][R12.64] ;  /* 0x000000240c0c7981 */ /* 0x000ea2000c1e1900 */
[----:B------:R-:W-:Y:S01]  /*1b20*/  FSETP.NEU.AND P0, PT, R43, 1, PT ;  /* 0x3f8000002b00780b */ /* 0x000fe20003f0d000 */
[----:B------:R-:W-:Y:S03]  /*1b30*/  BSSY.RECONVERGENT B3, `(.L_x_43) ;  /* 0x0000015000037945 */ /* 0x000fe60003800200 */
[----:B------:R-:W-:Y:S02]  /*1b40*/  FSEL R50, R10, RZ, P0 ;  /* 0x000000ff0a327208 */ /* 0x000fe40000000000 */
[----:B------:R-:W-:Y:S01]  /*1b50*/  FSEL R51, R11, 1.875, P0 ;  /* 0x3ff000000b337808 */ /* 0x000fe20000000000 */
[----:B--2---:R-:W0:Y:S08]  /*1b60*/  F2F.F64.F32 R44, R12 ;  /* 0x0000000c002c7310 */ /* 0x004e300000201800 */
[----:B0-----:R-:W0:Y:S01]  /*1b70*/  MUFU.RCP64H R15, R45 ;  /* 0x0000002d000f7308 */ /* 0x001e220000001800 */
[----:B------:R-:W-:-:S05]  /*1b80*/  VIADD R14, R45, 0x300402 ;  /* 0x003004022d0e7836 */ /* 0x000fca0000000000 */
[----:B------:R-:W-:Y:S01]  /*1b90*/  FSETP.GEU.AND P1, PT, |R14|, 5.8789094863358348022e-39, PT ;  /* 0x004004020e00780b */ /* 0x000fe20003f2e200 */
[----:B0-----:R-:W-:-:S08]  /*1ba0*/  DFMA R20, -R44, R14, 1 ;  /* 0x3ff000002c14742b */ /* 0x001fd0000000010e */
[----:B------:R-:W-:-:S08]  /*1bb0*/  DFMA R20, R20, R20, R20 ;  /* 0x000000141414722b */ /* 0x000fd00000000014 */
[----:B------:R-:W-:-:S08]  /*1bc0*/  DFMA R20, R14, R20, R14 ;  /* 0x000000140e14722b */ /* 0x000fd0000000000e */
[----:B------:R-:W-:-:S08]  /*1bd0*/  DFMA R52, -R44, R20, 1 ;  /* 0x3ff000002c34742b */ /* 0x000fd00000000114 */
[----:B------:R-:W-:Y:S01]  /*1be0*/  DFMA R52, R20, R52, R20 ;  /* 0x000000341434722b */ /* 0x000fe20000000014 */
[----:B------:R-:W-:Y:S10]  /*1bf0*/  @P1 BRA `(.L_x_44) ;  /* 0x0000000000201947 */ /* 0x000ff40003800000 */
[----:B------:R-:W-:Y:S01]  /*1c00*/  LOP3.LUT R0, R45, 0x7fffffff, RZ, 0xc0, !PT ;  /* 0x7fffffff2d007812 */ /* 0x000fe200078ec0ff */
[----:B------:R-:W-:Y:S01]  /*1c10*/  IMAD.MOV.U32 R13, RZ, RZ, R45 ;  /* 0x000000ffff0d7224 */ /* 0x000fe200078e002d */
[----:B------:R-:W-:-:S03]  /*1c20*/  MOV R12, R44 ;  /* 0x0000002c000c7202 */ /* 0x000fc60000000f00 */
[----:B------:R-:W-:Y:S01]  /*1c30*/  VIADD R7, R0, 0xfff00000 ;  /* 0xfff0000000077836 */ /* 0x000fe20000000000 */
[----:B------:R-:W-:-:S07]  /*1c40*/  MOV R0, 0x1c60 ;  /* 0x00001c6000007802 */ /* 0x000fce0000000f00 */
[----:B------:R-:W-:Y:S05]  /*1c50*/  CALL.REL.NOINC `($__internal_0_$__cuda_sm20_dblrcp_rn_slowpath_v3) ;  /* 0x0000003800987944 */ /* 0x000fea0003c00000 */
[----:B------:R-:W-:Y:S02]  /*1c60*/  IMAD.MOV.U32 R52, RZ, RZ, R62 ;  /* 0x000000ffff347224 */ /* 0x000fe400078e003e */
[----:B------:R-:W-:-:S07]  /*1c70*/  IMAD.MOV.U32 R53, RZ, RZ, R63 ;  /* 0x000000ffff357224 */ /* 0x000fce00078e003f */
.L_x_44:
[----:B------:R-:W-:Y:S05]  /*1c80*/  BSYNC.RECONVERGENT B3 ;  /* 0x0000000000037941 */ /* 0x000fea0003800200 */
.L_x_43:
[----:B------:R-:W-:Y:S01]  /*1c90*/  DADD R10, -RZ, |R52| ;  /* 0x00000000ff0a7229 */ /* 0x000fe20000000534 */
[----:B------:R-:W-:Y:S01]  /*1ca0*/  BSSY.RECONVERGENT B3, `(.L_x_45) ;  /* 0x0000005000037945 */ /* 0x000fe20003800200 */
[----:B------:R-:W-:Y:S02]  /*1cb0*/  MOV R7, 0x40140000 ;  /* 0x4014000000077802 */ /* 0x000fe40000000f00 */
[----:B------:R-:W-:-:S06]  /*1cc0*/  MOV R0, 0x1cf0 ;  /* 0x00001cf000007802 */ /* 0x000fcc0000000f00 */
[----:B------:R-:W-:-:S07]  /*1cd0*/  IMAD.MOV.U32 R41, RZ, RZ, R11 ;  /* 0x000000ffff297224 */ /* 0x000fce00078e000b */
[----:B------:R-:W-:Y:S05]  /*1ce0*/  CALL.REL.NOINC `($_Z17moverFormigasCUDAP7formigaPfS1_iifffiS1_P17curandStateXORWOW$__internal_accurate_pow) ;  /* 0x0000004800347944 */ /* 0x000fea0003c00000 */
[----:B------:R-:W-:Y:S05]  /*1cf0*/  BSYNC.RECONVERGENT B3 ;  /* 0x0000000000037941 */ /* 0x000fea0003800200 */
.L_x_45:
        /* <DEDUP_REMOVED lines=18> */
[----:B------:R-:W-:Y:S01]  /*1e20*/  SEL R11, R10, 0x7ff00000, !P2 ;  /* 0x7ff000000a0b7807 */ /* 0x000fe20005000000 */
[----:B------:R-:W-:Y:S01]  /*1e30*/  IMAD.MOV.U32 R10, RZ, RZ, RZ ;  /* 0x000000ffff0a7224 */ /* 0x000fe200078e00ff */
[----:B------:R-:W-:Y:S06]  /*1e40*/  BRA `(.L_x_47) ;  /* 0x0000000000047947 */ /* 0x000fec0003800000 */
.L_x_48:
[----:B------:R-:W-:-:S11]  /*1e50*/  DADD R10, R52, 5 ;  /* 0x40140000340a7429 */ /* 0x000fd60000000000 */
.L_x_47:
[----:B------:R-:W-:Y:S05]  /*1e60*/  BSYNC.RECONVERGENT B3 ;  /* 0x0000000000037941 */ /* 0x000fea0003800200 */
.L_x_46:
[----:B------:R-:W-:-:S06]  /*1e70*/  DSETP.NEU.AND P0, PT, R52, 1, PT ;  /* 0x3ff000003400742a */ /* 0x000fcc0003f0d000 */
[----:B------:R-:W-:Y:S02]  /*1e80*/  FSEL R10, R10, RZ, P0 ;  /* 0x000000ff0a0a7208 */ /* 0x000fe40000000000 */
[----:B------:R-:W-:-:S06]  /*1e90*/  FSEL R11, R11, 1.875, P0 ;  /* 0x3ff000000b0b7808 */ /* 0x000fcc0000000000 */
[----:B------:R-:W-:-:S11]  /*1ea0*/  DFMA R8, R50, R10, R8 ;  /* 0x0000000a3208722b */ /* 0x000fd60000000008 */
.L_x_38:
[----:B------:R-:W-:Y:S05]  /*1eb0*/  BSYNC.RECONVERGENT B2 ;  /* 0x0000000000027941 */ /* 0x000fea0003800200 */
.L_x_11:
[----:B------:R-:W-:Y:S01]  /*1ec0*/  SHF.R.U32.HI R0, RZ, 0x2, R3 ;  /* 0x00000002ff007819 */ /* 0x000fe20000011603 */
[----:B------:R-:W-:Y:S01]  /*1ed0*/  IMAD.MOV.U32 R5, RZ, RZ, -0x1 ;  /* 0xffffffffff057424 */ /* 0x000fe200078e00ff */
[----:B------:R-:W-:Y:S01]  /*1ee0*/  ISETP.NE.AND P0, PT, R42, RZ, PT ;  /* 0x000000ff2a00720c */ /* 0x000fe20003f05270 */
[----:B------:R-:W-:Y:S01]  /*1ef0*/  VIADD R40, R40, 0x587c5 ;  /* 0x000587c528287836 */ /* 0x000fe20000000000 */
[----:B------:R-:W-:Y:S02]  /*1f00*/  LOP3.LUT R0, R0, R3, RZ, 0x3c, !PT ;  /* 0x0000000300007212 */ /* 0x000fe400078e3cff */
[----:B------:R-:W-:-:S03]  /*1f10*/  SHF.L.U32 R43, R19, 0x4, RZ ;  /* 0x00000004132b7819 */ /* 0x000fc600000006ff */
[----:B------:R-:W-:-:S05]  /*1f20*/  IMAD.SHL.U32 R10, R0, 0x2, RZ ;  /* 0x00000002000a7824 */ /* 0x000fca00078e00ff */
[----:B------:R-:W-:-:S04]  /*1f30*/  LOP3.LUT R43, R19, R43, R10, 0x96, !PT ;  /* 0x0000002b132b7212 */ /* 0x000fc800078e960a */
[----:B------:R-:W-:Y:S01]  /*1f40*/  LOP3.LUT R43, R43, R0, RZ, 0x3c, !PT ;  /* 0x000000002b2b7212 */ /* 0x000fe200078e3cff */
[----:B------:R-:W-:Y:S06]  /*1f50*/  @!P0 BRA `(.L_x_49) ;  /* 0x0000000800b48947 */ /* 0x000fec0003800000 */
[----:B------:R-:W0:Y:S01]  /*1f60*/  MUFU.RCP64H R11, 1.00000000000000000000e+09 ;  /* 0x41cdcd65000b7908 */ /* 0x000e220000001800 */
[----:B------:R-:W-:Y:S01]  /*1f70*/  IMAD.MOV.U32 R14, RZ, RZ, 0x0 ;  /* 0x00000000ff0e7424 */ /* 0x000fe200078e00ff */
[----:B------:R-:W-:Y:S01]  /*1f80*/  MOV R15, 0x41cdcd65 ;  /* 0x41cdcd65000f7802 */ /* 0x000fe20000000f00 */
[----:B------:R-:W-:Y:S01]  /*1f90*/  IMAD.MOV.U32 R10, RZ, RZ, 0x1 ;  /* 0x00000001ff0a7424 */ /* 0x000fe200078e00ff */
[----:B------:R-:W-:Y:S01]  /*1fa0*/  BSSY.RECONVERGENT B2, `(.L_x_50) ;  /* 0x0000019000027945 */ /* 0x000fe20003800200 */
[----:B------:R-:W-:-:S05]  /*1fb0*/  IMAD.IADD R0, R40, 0x1, R43 ;  /* 0x0000000128007824 */ /* 0x000fca00078e022b */
[----:B------:R-:W-:-:S05]  /*1fc0*/  SHF.R.U32.HI R3, RZ, 0x9, R0 ;  /* 0x00000009ff037819 */ /* 0x000fca0000011600 */
[----:B------:R-:W-:Y:S01]  /*1fd0*/  IMAD.HI.U32 R3, R3, 0x44b83, RZ ;  /* 0x00044b8303037827 */ /* 0x000fe200078e00ff */
[----:B0-----:R-:W-:-:S04]  /*1fe0*/  DFMA R12, R10, -R14, 1 ;  /* 0x3ff000000a0c742b */ /* 0x001fc8000000080e */
[----:B------:R-:W-:-:S04]  /*1ff0*/  SHF.R.U32.HI R3, RZ, 0x7, R3 ;  /* 0x00000007ff037819 */ /* 0x000fc80000011603 */
[----:B------:R-:W-:Y:S01]  /*2000*/  DFMA R12, R12, R12, R12 ;  /* 0x0000000c0c0c722b */ /* 0x000fe2000000000c */
[----:B------:R-:W-:-:S07]  /*2010*/  IMAD R3, R3, -0x3b9aca00, R0 ;  /* 0xc465360003037824 */ /* 0x000fce00078e0200 */
[----:B------:R-:W-:-:S08]  /*2020*/  DFMA R12, R10, R12, R10 ;  /* 0x0000000c0a0c722b */ /* 0x000fd0000000000a */
[C---:B------:R-:W-:Y:S01]  /*2030*/  DFMA R10, R12.reuse, -R14, 1 ;  /* 0x3ff000000c0a742b */ /* 0x040fe2000000080e */
[----:B------:R-:W0:Y:S07]  /*2040*/  I2F.F64.U32 R14, R3 ;  /* 0x00000003000e7312 */ /* 0x000e2e0000201800 */
[----:B------:R-:W-:-:S08]  /*2050*/  DFMA R10, R12, R10, R12 ;  /* 0x0000000a0c0a722b */ /* 0x000fd0000000000c */
[----:B0-----:R-:W-:Y:S01]  /*2060*/  DMUL R60, R14, R10 ;  /* 0x0000000a0e3c7228 */ /* 0x001fe20000000000 */
[----:B------:R-:W-:-:S07]  /*2070*/  FSETP.GEU.AND P1, PT, |R15|, 6.5827683646048100446e-37, PT ;  /* 0x036000000f00780b */ /* 0x000fce0003f2e200 */
[----:B------:R-:W-:-:S08]  /*2080*/  DFMA R12, R60, -1.00000000000000000000e+09, R14 ;  /* 0xc1cdcd653c0c782b */ /* 0x000fd0000000000e */
[----:B------:R-:W-:-:S10]  /*2090*/  DFMA R60, R10, R12, R60 ;  /* 0x0000000c0a3c722b */ /* 0x000fd4000000003c */
[----:B------:R-:W-:-:S05]  /*20a0*/  FFMA R0, RZ, 25.725290298461914062, R61 ;  /* 0x41cdcd65ff007823 */ /* 0x000fca000000003d */
[----:B------:R-:W-:-:S13]  /*20b0*/  FSETP.GT.AND P0, PT, |R0|, 1.469367938527859385e-39, PT ;  /* 0x001000000000780b */ /* 0x000fda0003f04200 */
[----:B------:R-:W-:Y:S05]  /*20c0*/  @P0 BRA P1, `(.L_x_51) ;  /* 0x0000000000180947 */ /* 0x000fea0000800000 */
[----:B------:R-:W-:Y:S01]  /*20d0*/  IMAD.MOV.U32 R12, RZ, RZ, RZ ;  /* 0x000000ffff0c7224 */ /* 0x000fe200078e00ff */
[----:B------:R-:W-:Y:S02]  /*20e0*/  MOV R13, 0x41cdcd65 ;  /* 0x41cdcd65000d7802 */ /* 0x000fe40000000f00 */
[----:B------:R-:W-:-:S07]  /*20f0*/  MOV R0, 0x2110 ;  /* 0x0000211000007802 */ /* 0x000fce0000000f00 */
[----:B------:R-:W-:Y:S05]  /*2100*/  CALL.REL.NOINC `($__internal_1_$__cuda_sm20_div_rn_f64_full) ;  /* 0x0000003800207944 */ /* 0x000fea0003c00000 */
[----:B------:R-:W-:Y:S02]  /*2110*/  IMAD.MOV.U32 R60, RZ, RZ, R46 ;  /* 0x000000ffff3c7224 */ /* 0x000fe400078e002e */
[----:B------:R-:W-:-:S07]  /*2120*/  IMAD.MOV.U32 R61, RZ, RZ, R47 ;  /* 0x000000ffff3d7224 */ /* 0x000fce00078e002f */
.L_x_51:
[----:B------:R-:W-:Y:S05]  /*2130*/  BSYNC.RECONVERGENT B2 ;  /* 0x0000000000027941 */ /* 0x000fea0003800200 */
.L_x_50:
[----:B------:R-:W-:Y:S04]  /*2140*/  BSSY.RECONVERGENT B5, `(.L_x_49) ;  /* 0x000008e000057945 */ /* 0x000fe80003800200 */
[----:B------:R-:W-:Y:S01]  /*2150*/  BSSY.RELIABLE B3, `(.L_x_52) ;  /* 0x0000082000037945 */ /* 0x000fe20003800100 */
[----:B------:R-:W-:Y:S01]  /*2160*/  IMAD.MOV.U32 R5, RZ, RZ, RZ ;  /* 0x000000ffff057224 */ /* 0x000fe200078e00ff */
[----:B------:R-:W-:-:S07]  /*2170*/  CS2R R58, SRZ ;  /* 0x00000000003a7805 */ /* 0x000fce000001ff00 */
.L_x_66:
[----:B------:R-:W-:-:S06]  /*2180*/  IMAD.WIDE.U32 R10, R5, 0x4, R16 ;  /* 0x00000004050a7825 */ /* 0x000fcc00078e0010 */
[----:B------:R-:W2:Y:S01]  /*2190*/  LDG.E R10, desc[UR36][R10.64+0xc] ;  /* 0x00000c240a0a7981 */ /* 0x000ea2000c1e1900 */
[----:B------:R-:W-:Y:S01]  /*21a0*/  BSSY.RELIABLE B2, `(.L_x_53) ;  /* 0x0000078000027945 */ /* 0x000fe20003800100 */
[----:B--2---:R-:W-:-:S13]  /*21b0*/  ISETP.NE.AND P0, PT, R10, RZ, PT ;  /* 0x000000ff0a00720c */ /* 0x004fda0003f05270 */
[----:B------:R-:W-:Y:S05]  /*21c0*/  @P0 BRA `(.L_x_54) ;  /* 0x0000000400d40947 */ /* 0x000fea0003800000 */
[----:B------:R-:W0:Y:S01]  /*21d0*/  LDC.64 R52, c[0x0][0x390] ;  /* 0x0000e400ff347b82 */ /* 0x000e220000000a00 */
[----:B------:R-:W1:Y:S02]  /*21e0*/  LDCU UR4, c[0x0][0x39c] ;  /* 0x00007380ff0477ac */ /* 0x000e640008000800 */
[----:B-1----:R-:W-:-:S04]  /*21f0*/  IMAD R3, R4, UR4, R5 ;  /* 0x0000000404037c24 */ /* 0x002fc8000f8e0205 */
[----:B0-----:R-:W-:-:S06]  /*2200*/  IMAD.WIDE R52, R3, 0x4, R52 ;  /* 0x0000000403347825 */ /* 0x001fcc00078e0234 */
        /* <DEDUP_REMOVED lines=9> */
.L_x_55:
        /* <DEDUP_REMOVED lines=30> */
[----:B------:R-:W-:Y:S01]  /*2480*/  @!P3 MOV R0, 0xfff00000 ;  /* 0xfff000000000b802 */ /* 0x000fe20000000f00 */
[----:B------:R-:W-:-:S03]  /*2490*/  @!P3 IMAD.MOV.U32 R10, RZ, RZ, RZ ;  /* 0x000000ffff0ab224 */ /* 0x000fc600078e00ff */
[----:B------:R-:W-:-:S07]  /*24a0*/  @!P3 SEL R11, R0, 0x7ff00000, !P0 ;  /* 0x7ff00000000bb807 */ /* 0x000fce0004000000 */
.L_x_57:
[----:B------:R-:W-:Y:S05]  /*24b0*/  BSYNC.RECONVERGENT B4 ;  /* 0x0000000000047941 */ /* 0x000fea0003800200 */
.L_x_56:
        /* <DEDUP_REMOVED lines=8> */
.L_x_59:
[----:B------:R-:W-:Y:S05]  /*2540*/  BSYNC.RECONVERGENT B7 ;  /* 0x0000000000077941 */ /* 0x000fea0003800200 */
.L_x_58:
[----:B------:R-:W-:Y:S01]  /*2550*/  DADD R10, -RZ, |R62| ;  /* 0x00000000ff0a7229 */ /* 0x000fe2000000053e */
[----:B------:R-:W-:Y:S01]  /*2560*/  BSSY.RECONVERGENT B4, `(.L_x_60) ;  /* 0x0000005000047945 */ /* 0x000fe20003800200 */
[----:B------:R-:W-:Y:S01]  /*2570*/  IMAD.MOV.U32 R7, RZ, RZ, 0x40140000 ;  /* 0x40140000ff077424 */ /* 0x000fe200078e00ff */
[----:B------:R-:W-:-:S07]  /*2580*/  MOV R0, 0x25b0 ;  /* 0x000025b000007802 */ /* 0x000fce0000000f00 */
[----:B------:R-:W-:-:S07]  /*2590*/  MOV R41, R11 ;  /* 0x0000000b00297202 */ /* 0x000fce0000000f00 */
[----:B------:R-:W-:Y:S05]  /*25a0*/  CALL.REL.NOINC `($_Z17moverFormigasCUDAP7formigaPfS1_iifffiS1_P17curandStateXORWOW$__internal_accurate_pow) ;  /* 0x0000004000047944 */ /* 0x000fea0003c00000 */
[----:B------:R-:W-:Y:S05]  /*25b0*/  BSYNC.RECONVERGENT B4 ;  /* 0x0000000000047941 */ /* 0x000fea0003800200 */
.L_x_60:
[----:B------:R-:W0:Y:S01]  /*25c0*/  MUFU.RCP64H R13, R9 ;  /* 0x00000009000d7308 */ /* 0x000e220000001800 */
[----:B------:R-:W-:Y:S01]  /*25d0*/  IMAD.MOV.U32 R12, RZ, RZ, 0x1 ;  /* 0x00000001ff0c7424 */ /* 0x000fe200078e00ff */
        /* <DEDUP_REMOVED lines=8> */
[----:B------:R-:W-:Y:S01]  /*2660*/  ISETP.NE.AND P3, PT, R14, 0x7ff00000, PT ;  /* 0x7ff000000e00780c */ /* 0x000fe20003f65270 */
[----:B0-----:R-:W-:Y:S02]  /*2670*/  DFMA R20, R12, -R8, 1 ;  /* 0x3ff000000c14742b */ /* 0x001fe40000000808 */
[----:B------:R-:W-:Y:S02]  /*2680*/  FSEL R10, R44, R10, !P1 ;  /* 0x0000000a2c0a7208 */ /* 0x000fe40004800000 */
[----:B------:R-:W-:Y:S02]  /*2690*/  FSEL R7, R45, R7, !P1 ;  /* 0x000000072d077208 */ /* 0x000fe40004800000 */
[----:B------:R-:W-:Y:S02]  /*26a0*/  FSEL R10, R10, RZ, P2 ;  /* 0x000000ff0a0a7208 */ /* 0x000fe40001000000 */
[----:B------:R-:W-:Y:S01]  /*26b0*/  DFMA R20, R20, R20, R20 ;  /* 0x000000141414722b */ /* 0x000fe20000000014 */
[----:B------:R-:W-:-:S07]  /*26c0*/  FSEL R11, R63, R7, !P2 ;  /* 0x000000073f0b7208 */ /* 0x000fce0005000000 */
[----:B------:R-:W-:-:S08]  /*26d0*/  DFMA R12, R12, R20, R12 ;  /* 0x000000140c0c722b */ /* 0x000fd0000000000c */
[----:B------:R-:W-:Y:S01]  /*26e0*/  DFMA R14, R12, -R8, 1 ;  /* 0x3ff000000c0e742b */ /* 0x000fe20000000808 */
[----:B------:R-:W-:Y:S10]  /*26f0*/  @P3 BRA `(.L_x_62) ;  /* 0x00000000001c3947 */ /* 0x000ff40003800000 */
[----:B------:R-:W-:-:S14]  /*2700*/  DSETP.NAN.AND P2, PT, R62, R62, PT ;  /* 0x0000003e3e00722a */ /* 0x000fdc0003f48000 */
[----:B------:R-:W-:Y:S01]  /*2710*/  @P2 DADD R10, R62, 5 ;  /* 0x401400003e0a2429 */ /* 0x000fe20000000000 */
[----:B------:R-:W-:Y:S10]  /*2720*/  @P2 BRA `(.L_x_62) ;  /* 0x0000000000102947 */ /* 0x000ff40003800000 */
[----:B------:R-:W-:-:S14]  /*2730*/  DSETP.NEU.AND P2, PT, |R62|, +INF , PT ;  /* 0x7ff000003e00742a */ /* 0x000fdc0003f4d200 */
[----:B------:R-:W-:Y:S01]  /*2740*/  @!P2 IMAD.MOV.U32 R0, RZ, RZ, -0x100000 ;  /* 0xfff00000ff00a424 */ /* 0x000fe200078e00ff */
[----:B------:R-:W-:-:S04]  /*2750*/  @!P2 MOV R10, RZ ;  /* 0x000000ff000aa202 */ /* 0x000fc80000000f00 */
[----:B------:R-:W-:-:S07]  /*2760*/  @!P2 SEL R11, R0, 0x7ff00000, !P1 ;  /* 0x7ff00000000ba807 */ /* 0x000fce0004800000 */
.L_x_62:
[----:B------:R-:W-:Y:S05]  /*2770*/  BSYNC.RECONVERGENT B4 ;  /* 0x0000000000047941 */ /* 0x000fea0003800200 */
.L_x_61:
[----:B------:R-:W-:Y:S01]  /*2780*/  FSEL R10, R10, RZ, P0 ;  /* 0x000000ff0a0a7208 */ /* 0x000fe20000000000 */
[----:B------:R-:W-:Y:S01]  /*2790*/  DFMA R14, R12, R14, R12 ;  /* 0x0000000e0c0e722b */ /* 0x000fe2000000000c */
[----:B------:R-:W-:Y:S01]  /*27a0*/  FSEL R11, R11, 1.875, P0 ;  /* 0x3ff000000b0b7808 */ /* 0x000fe20000000000 */
[----:B------:R-:W-:Y:S05]  /*27b0*/  BSSY.RECONVERGENT B4, `(.L_x_63) ;  /* 0x0000011000047945 */ /* 0x000fea0003800200 */
[----:B------:R-:W-:-:S08]  /*27c0*/  DMUL R50, R50, R10 ;  /* 0x0000000a32327228 */ /* 0x000fd00000000000 */
[----:B------:R-:W-:Y:S02]  /*27d0*/  DMUL R10, R50, R14 ;  /* 0x0000000e320a7228 */ /* 0x000fe40000000000 */
[----:B------:R-:W-:-:S06]  /*27e0*/  FSETP.GEU.AND P1, PT, |R51|, 6.5827683646048100446e-37, PT ;  /* 0x036000003300780b */ /* 0x000fcc0003f2e200 */
[----:B------:R-:W-:-:S08]  /*27f0*/  DFMA R12, R10, -R8, R50 ;  /* 0x800000080a0c722b */ /* 0x000fd00000000032 */
[----:B------:R-:W-:-:S10]  /*2800*/  DFMA R10, R14, R12, R10 ;  /* 0x0000000c0e0a722b */ /* 0x000fd4000000000a */
[----:B------:R-:W-:-:S05]  /*2810*/  FFMA R0, RZ, R9, R11 ;  /* 0x00000009ff007223 */ /* 0x000fca000000000b */
[----:B------:R-:W-:-:S13]  /*2820*/  FSETP.GT.AND P0, PT, |R0|, 1.469367938527859385e-39, PT ;  /* 0x001000000000780b */ /* 0x000fda0003f04200 */
[----:B------:R-:W-:Y:S05]  /*2830*/  @P0 BRA P1, `(.L_x_64) ;  /* 0x0000000000200947 */ /* 0x000fea0000800000 */
[----:B------:R-:W-:Y:S01]  /*2840*/  IMAD.MOV.U32 R14, RZ, RZ, R50 ;  /* 0x000000ffff0e7224 */ /* 0x000fe200078e0032 */
[----:B------:R-:W-:Y:S01]  /*2850*/  MOV R13, R9 ;  /* 0x00000009000d7202 */ /* 0x000fe20000000f00 */
[----:B------:R-:W-:Y:S01]  /*2860*/  IMAD.MOV.U32 R15, RZ, RZ, R51 ;  /* 0x000000ffff0f7224 */ /* 0x000fe200078e0033 */
[----:B------:R-:W-:Y:S01]  /*2870*/  MOV R0, 0x28a0 ;  /* 0x000028a000007802 */ /* 0x000fe20000000f00 */
[----:B------:R-:W-:-:S07]  /*2880*/  IMAD.MOV.U32 R12, RZ, RZ, R8 ;  /* 0x000000ffff0c7224 */ /* 0x000fce00078e0008 */
[----:B------:R-:W-:Y:S05]  /*2890*/  CALL.REL.NOINC `($__internal_1_$__cuda_sm20_div_rn_f64_full) ;  /* 0x00000030003c7944 */ /* 0x000fea0003c00000 */
[----:B------:R-:W-:Y:S02]  /*28a0*/  IMAD.MOV.U32 R10, RZ, RZ, R46 ;  /* 0x000000ffff0a7224 */ /* 0x000fe400078e002e */
[----:B------:R-:W-:-:S07]  /*28b0*/  IMAD.MOV.U32 R11, RZ, RZ, R47 ;  /* 0x000000ffff0b7224 */ /* 0x000fce00078e002f */
.L_x_64:
[----:B------:R-:W-:Y:S05]  /*28c0*/  BSYNC.RECONVERGENT B4 ;  /* 0x0000000000047941 */ /* 0x000fea0003800200 */
.L_x_63:
[----:B------:R-:W-:-:S08]  /*28d0*/  DADD R58, R58, R10 ;  /* 0x000000003a3a7229 */ /* 0x000fd0000000000a */
[----:B------:R-:W-:-:S14]  /*28e0*/  DSETP.GE.AND P0, PT, R58, R60, PT ;  /* 0x0000003c3a00722a */ /* 0x000fdc0003f06000 */
[----:B------:R-:W-:Y:S05]  /*28f0*/  @P0 BREAK.RELIABLE B2 ;  /* 0x0000000000020942 */ /* 0x000fea0003800100 */
[----:B------:R-:W-:Y:S05]  /*2900*/  @P0 BREAK.RELIABLE B3 ;  /* 0x0000000000030942 */ /* 0x000fea0003800100 */
[----:B------:R-:W-:Y:S05]  /*2910*/  @P0 BRA `(.L_x_65) ;  /* 0x0000000000400947 */ /* 0x000fea0003800000 */
.L_x_54:
[----:B------:R-:W-:Y:S05]  /*2920*/  BSYNC.RELIABLE B2 ;  /* 0x0000000000027941 */ /* 0x000fea0003800100 */
.L_x_53:
[----:B------:R-:W0:Y:S01]  /*2930*/  LDCU UR4, c[0x0][0x39c] ;  /* 0x00007380ff0477ac */ /* 0x000e220008000800 */
[----:B------:R-:W-:-:S05]  /*2940*/  VIADD R5, R5, 0x1 ;  /* 0x0000000105057836 */ /* 0x000fca0000000000 */
[----:B0-----:R-:W-:-:S13]  /*2950*/  ISETP.NE.AND P0, PT, R5, UR4, PT ;  /* 0x0000000405007c0c */ /* 0x001fda000bf05270 */
[----:B------:R-:W-:Y:S05]  /*2960*/  @P0 BRA `(.L_x_66) ;  /* 0xfffffff800040947 */ /* 0x000fea000383ffff */
[----:B------:R-:W-:Y:S05]  /*2970*/  BSYNC.RELIABLE B3 ;  /* 0x0000000000037941 */ /* 0x000fea0003800100 */
.L_x_52:
[----:B------:R-:W-:-:S07]  /*2980*/  MOV R5, RZ ;  /* 0x000000ff00057202 */ /* 0x000fce0000000f00 */
.L_x_67:
[----:B------:R-:W-:-:S06]  /*2990*/  IMAD.WIDE.U32 R6, R5, 0x4, R16 ;  /* 0x0000000405067825 */ /* 0x000fcc00078e0010 */
[----:B------:R-:W2:Y:S02]  /*29a0*/  LDG.E R6, desc[UR36][R6.64+0xc] ;  /* 0x00000c2406067981 */ /* 0x000ea4000c1e1900 */
[----:B--2---:R-:W-:-:S13]  /*29b0*/  ISETP.NE.AND P0, PT, R6, RZ, PT ;  /* 0x000000ff0600720c */ /* 0x004fda0003f05270 */
[----:B------:R-:W-:Y:S05]  /*29c0*/  @!P0 BRA `(.L_x_65) ;  /* 0x0000000000148947 */ /* 0x000fea0003800000 */
[----:B------:R-:W0:Y:S01]  /*29d0*/  LDCU UR4, c[0x0][0x39c] ;  /* 0x00007380ff0477ac */ /* 0x000e220008000800 */
[----:B------:R-:W-:-:S05]  /*29e0*/  VIADD R5, R5, 0x1 ;  /* 0x0000000105057836 */ /* 0x000fca0000000000 */
[----:B0-----:R-:W-:-:S13]  /*29f0*/  ISETP.NE.AND P0, PT, R5, UR4, PT ;  /* 0x0000000405007c0c */ /* 0x001fda000bf05270 */
[----:B------:R-:W-:Y:S05]  /*2a00*/  @P0 BRA `(.L_x_67) ;  /* 0xfffffffc00e00947 */ /* 0x000fea000383ffff */
[----:B------:R-:W-:-:S07]  /*2a10*/  IMAD.MOV.U32 R5, RZ, RZ, -0x1 ;  /* 0xffffffffff057424 */ /* 0x000fce00078e00ff */
.L_x_65:
[----:B------:R-:W-:Y:S05]  /*2a20*/  BSYNC.RECONVERGENT B5 ;  /* 0x0000000000057941 */ /* 0x000fea0003800200 */
.L_x_49:
[----:B------:R-:W-:Y:S01]  /*2a30*/  IMAD.MOV.U32 R15, RZ, RZ, 0x1 ;  /* 0x00000001ff0f7424 */ /* 0x000fe200078e00ff */
[----:B------:R-:W0:Y:S01]  /*2a40*/  LDCU UR4, c[0x0][0x39c] ;  /* 0x00007380ff0477ac */ /* 0x000e220008000800 */
[--C-:B------:R-:W-:Y:S01]  /*2a50*/  IMAD.WIDE R6, R5, 0x4, R16.reuse ;  /* 0x0000000405067825 */ /* 0x100fe200078e0210 */
[----:B------:R-:W1:Y:S04]  /*2a60*/  LDC.64 R10, c[0x0][0x388] ;  /* 0x0000e200ff0a7b82 */ /* 0x000e680000000a00 */
[----:B------:R1:W-:Y:S04]  /*2a70*/  STG.E desc[UR36][R6.64+0xc], R15 ;  /* 0x00000c0f06007986 */ /* 0x0003e8000c101924 */
[----:B------:R-:W2:Y:S02]  /*2a80*/  LDG.E R9, desc[UR36][R16.64+0x8] ;  /* 0x0000082410097981 */ /* 0x000ea4000c1e1900 */
[C---:B--2---:R-:W-:Y:S01]  /*2a90*/  IADD3 R3, PT, PT, R9.reuse, 0x1, RZ ;  /* 0x0000000109037810 */ /* 0x044fe20007ffe0ff */
[----:B------:R-:W-:-:S04]  /*2aa0*/  IMAD.WIDE R8, R9, 0x4, R16 ;  /* 0x0000000409087825 */ /* 0x000fc800078e0210 */
[----:B------:R2:W-:Y:S04]  /*2ab0*/  STG.E desc[UR36][R16.64+0x8], R3 ;  /* 0x0000080310007986 */ /* 0x0005e8000c101924 */
[----:B------:R3:W-:Y:S04]  /*2ac0*/  STG.E desc[UR36][R8.64+0x19c], R5 ;  /* 0x00019c0508007986 */ /* 0x0007e8000c101924 */
[----:B------:R-:W4:Y:S01]  /*2ad0*/  LDG.E R4, desc[UR36][R16.64] ;  /* 0x0000002410047981 */ /* 0x000f22000c1e1900 */
[----:B0-----:R-:W-:-:S04]  /*2ae0*/  IMAD.U32 R0, RZ, RZ, UR4 ;  /* 0x00000004ff007e24 */ /* 0x001fc8000f8e00ff */
[----:B----4-:R-:W-:-:S04]  /*2af0*/  IMAD R13, R4, R0, R5 ;  /* 0x00000000040d7224 */ /* 0x010fc800078e0205 */
[----:B-1----:R-:W-:Y:S02]  /*2b00*/  IMAD.WIDE R6, R13, 0x4, R10 ;  /* 0x000000040d067825 */ /* 0x002fe400078e020a */
[----:B------:R-:W2:Y:S04]  /*2b10*/  LDG.E R11, desc[UR36][R16.64+0x32c] ;  /* 0x00032c24100b7981 */ /* 0x000ea8000c1e1900 */
[----:B------:R-:W2:Y:S04]  /*2b20*/  LDG.E R6, desc[UR36][R6.64] ;  /* 0x0000002406067981 */ /* 0x000ea8000c1e1900 */
[----:B------:R-:W4:Y:S04]  /*2b30*/  LDG.E R13, desc[UR36][R16.64+0x8] ;  /* 0x00000824100d7981 */ /* 0x000f28000c1e1900 */
[----:B------:R3:W-:Y:S01]  /*2b40*/  STG.E desc[UR36][R16.64], R5 ;  /* 0x0000000510007986 */ /* 0x0007e2000c101924 */
[----:B--2---:R-:W-:Y:S01]  /*2b50*/  FADD R3, R6, R11 ;  /* 0x0000000b06037221 */ /* 0x004fe20000000000 */
[----:B----4-:R-:W-:-:S04]  /*2b60*/  ISETP.GE.AND P0, PT, R13, R0, PT ;  /* 0x000000000d00720c */ /* 0x010fc80003f06270 */
[----:B------:R3:W-:Y:S09]  /*2b70*/  STG.E desc[UR36][R16.64+0x32c], R3 ;  /* 0x00032c0310007986 */ /* 0x0007f2000c101924 */
[----:B------:R-:W-:Y:S05]  /*2b80*/  @!P0 BRA `(.L_x_68) ;  /* 0xffffffdc00a88947 */ /* 0x000fea000383ffff */
[----:B------:R-:W-:Y:S05]  /*2b90*/  BSYNC.RECONVERGENT B0 ;  /* 0x0000000000007941 */ /* 0x000fea0003800200 */
.L_x_10:
[----:B------:R0:W5:Y:S01]  /*2ba0*/  LDG.E R4, desc[UR36][R16.64+0x19c] ;  /* 0x00019c2410047981 */ /* 0x000162000c1e1900 */
[----:B------:R-:W-:Y:S01]  /*2bb0*/  IMAD.MOV.U32 R41, RZ, RZ, R22 ;  /* 0x000000ffff297224 */ /* 0x000fe200078e0016 */
[----:B------:R-:W-:Y:S06]  /*2bc0*/  BRA `(.L_x_69) ;  /* 0x00000000000c7947 */ /* 0x000fec0003800000 */
.L_x_9:
[----:B------:R1:W5:Y:S01]  /*2bd0*/  LDG.E R3, desc[UR36][R16.64+0x32c] ;  /* 0x00032c2410037981 */ /* 0x000362000c1e1900 */
[----:B------:R-:W-:Y:S01]  /*2be0*/  IMAD.MOV.U32 R4, RZ, RZ, R5 ;  /* 0x000000ffff047224 */ /* 0x000fe200078e0005 */
[----:B------:R-:W-:-:S07]  /*2bf0*/  MOV R41, R22 ;  /* 0x0000001600297202 */ /* 0x000fce0000000f00 */
.L_x_69:
[----:B------:R-:W-:Y:S05]  /*2c00*/  BSYNC.RECONVERGENT B1 ;  /* 0x0000000000017941 */ /* 0x000fea0003800200 */
.L_x_8:
[----:B------:R-:W2:Y:S01]  /*2c10*/  LDC.64 R6, c[0x0][0x388] ;  /* 0x0000e200ff067b82 */ /* 0x000ea20000000a00 */
[----:B---3-5:R-:W-:Y:S01]  /*2c20*/  IMAD R5, R0, R5, R4 ;  /* 0x0000000500057224 */ /* 0x028fe200078e0204 */
[----:B------:R-:W3:Y:S03]  /*2c30*/  LDCU.64 UR4, c[0x4][0x50] ;  /* 0x01000a00ff0477ac */ /* 0x000ee60008000a00 */
[----:B--2---:R-:W-:-:S06]  /*2c40*/  IMAD.WIDE R6, R5, 0x4, R6 ;  /* 0x0000000405067825 */ /* 0x004fcc00078e0206 */
[----:B------:R2:W4:Y:S01]  /*2c50*/  LDG.E R6, desc[UR36][R6.64] ;  /* 0x0000002406067981 */ /* 0x000522000c1e1900 */
[----:B------:R-:W-:Y:S01]  /*2c60*/  MOV R0, 0x0 ;  /* 0x0000000000007802 */ /* 0x000fe20000000f00 */
[----:B------:R-:W-:Y:S02]  /*2c70*/  IMAD.MOV.U32 R22, RZ, RZ, R23 ;  /* 0x000000ffff167224 */ /* 0x000fe400078e0017 */
[----:B------:R0:W-:Y:S01]  /*2c80*/  STL [R1], R26 ;  /* 0x0000001a01007387 */ /* 0x0001e20000100800 */
[----:B------:R0:W0:Y:S01]  /*2c90*/  LDC.64 R10, c[0x4][R0] ;  /* 0x01000000000a7b82 */ /* 0x0000220000000a00 */
[----:B------:R-:W-:Y:S02]  /*2ca0*/  IMAD.MOV.U32 R23, RZ, RZ, R18 ;  /* 0x000000ffff177224 */ /* 0x000fe400078e0012 */
[----:B------:R-:W-:Y:S01]  /*2cb0*/  IMAD.MOV.U32 R18, RZ, RZ, R19 ;  /* 0x000000ffff127224 */ /* 0x000fe200078e0013 */
[----:B------:R-:W-:Y:S01]  /*2cc0*/  MOV R19, R43 ;  /* 0x0000002b00137202 */ /* 0x000fe20000000f00 */
[----:B---3--:R-:W-:Y:S01]  /*2cd0*/  IMAD.U32 R4, RZ, RZ, UR4 ;  /* 0x00000004ff047e24 */ /* 0x008fe2000f8e00ff */
[----:B--2---:R-:W-:Y:S01]  /*2ce0*/  MOV R7, R2 ;  /* 0x0000000200077202 */ /* 0x004fe20000000f00 */
[----:B------:R-:W-:-:S02]  /*2cf0*/  IMAD.U32 R5, RZ, RZ, UR5 ;  /* 0x00000005ff057e24 */ /* 0x000fc4000f8e00ff */
[----:B----4-:R-:W-:Y:S01]  /*2d00*/  FADD R3, R6, R3 ;  /* 0x0000000306037221 */ /* 0x010fe20000000000 */
[----:B------:R-:W-:-:S03]  /*2d10*/  IMAD.MOV.U32 R6, RZ, RZ, R24 ;  /* 0x000000ffff067224 */ /* 0x000fc600078e0018 */
[----:B------:R-:W2:Y:S01]  /*2d20*/  F2F.F64.F32 R8, R3 ;  /* 0x0000000300087310 */ /* 0x000ea20000201800 */
[----:B------:R3:W-:Y:S04]  /*2d30*/  STG.E desc[UR36][R16.64+0x32c], R3 ;  /* 0x00032c0310007986 */ /* 0x0007e8000c101924 */
[----:B0-2---:R3:W-:Y:S02]  /*2d40*/  STL.64 [R1+0x8], R8 ;  /* 0x0000080801007387 */ /* 0x0057e40000100a00 */
[----:B------:R-:W-:-:S07]  /*2d50*/  LEPC R20, `(.L_x_70) ;  /* 0x000000001014794e */ /* 0x000fce0000000000 */
[----:B-1-3--:R-:W-:Y:S05]  /*2d60*/  CALL.ABS.NOINC R10 ;  /* 0x000000000a007343 */ /* 0x00afea0003c00000 */
.L_x_70:
[----:B------:R-:W-:-:S13]  /*2d70*/  ISETP.NE.AND P6, PT, R42, RZ, PT ;  /* 0x000000ff2a00720c */ /* 0x000fda0003fc5270 */
[----:B------:R-:W-:Y:S05]  /*2d80*/  @!P6 BRA `(.L_x_71) ;  /* 0x0000000c00c4e947 */ /* 0x000fea0003800000 */
[----:B------:R-:W-:Y:S01]  /*2d90*/  BSSY B0, `(.L_x_71) ;  /* 0x00000f0000007945 */ /* 0x000fe20003800000 */
[----:B------:R-:W-:-:S07]  /*2da0*/  IMAD.MOV.U32 R10, RZ, RZ, RZ ;  /* 0x000000ffff0a7224 */ /* 0x000fce00078e00ff */
.L_x_108:
[----:B------:R-:W-:Y:S05]  /*2db0*/  YIELD ;  /* 0x0000000000007946 */ /* 0x000fea0003800000 */
[----:B0-----:R-:W0:Y:S01]  /*2dc0*/  LDCU UR4, c[0x0][0x39c] ;  /* 0x00007380ff0477ac */ /* 0x001e220008000800 */
[----:B------:R-:W-:Y:S01]  /*2dd0*/  ISETP.GE.U32.AND P1, PT, R29, 0x7, PT ;  /* 0x000000071d00780c */ /* 0x000fe20003f26070 */
[----:B------:R-:W-:Y:S01]  /*2de0*/  BSSY B1, `(.L_x_72) ;  /* 0x0000072000017945 */ /* 0x000fe20003800000 */
[----:B-1----:R-:W-:Y:S02]  /*2df0*/  IMAD.MOV.U32 R3, RZ, RZ, RZ ;  /* 0x000000ffff037224 */ /* 0x002fe400078e00ff */
[----:B0-----:R-:W-:-:S02]  /*2e00*/  IMAD R0, R10, UR4, RZ ;  /* 0x000000040a007c24 */ /* 0x001fc4000f8e02ff */
[----:B------:R-:W-:-:S05]  /*2e10*/  VIADD R10, R10, 0x1 ;  /* 0x000000010a0a7836 */ /* 0x000fca0000000000 */
[----:B------:R-:W-:Y:S02]  /*2e20*/  ISETP.NE.AND P0, PT, R10, UR4, PT ;  /* 0x000000040a007c0c */ /* 0x000fe4000bf05270 */
[----:B-----5:R-:W-:Y:S11]  /*2e30*/  @!P1 BRA `(.L_x_73) ;  /* 0x0000000400b09947 */ /* 0x020ff60003800000 */
[----:B------:R-:W-:Y:S01]  /*2e40*/  HFMA2 R3, -RZ, RZ, 0, 0 ;  /* 0x00000000ff037431 */ /* 0x000fe200000001ff */
[----:B------:R-:W-:Y:S06]  /*2e50*/  BSSY B2, `(.L_x_74) ;  /* 0x0000069000027945 */ /* 0x000fec0003800000 */
.L_x_91:
[----:B0-----:R-:W0:Y:S01]  /*2e60*/  LDC.64 R4, c[0x0][0x390] ;  /* 0x0000e400ff047b82 */ /* 0x001e220000000a00 */
[----:B------:R-:W-:-:S04]  /*2e70*/  IMAD.IADD R7, R0, 0x1, R3 ;  /* 0x0000000100077824 */ /* 0x000fc800078e0203 */
[----:B0-----:R-:W-:-:S05]  /*2e80*/  IMAD.WIDE.U32 R4, R7, 0x4, R4 ;  /* 0x0000000407047825 */ /* 0x001fca00078e0004 */
[----:B------:R-:W2:Y:S01]  /*2e90*/  LDG.E R7, desc[UR36][R4.64] ;  /* 0x0000002404077981 */ /* 0x000ea2000c1e1900 */
[----:B------:R-:W-:Y:S05]  /*2ea0*/  YIELD ;  /* 0x0000000000007946 */ /* 0x000fea0003800000 */
[----:B--2---:R-:W0:Y:S02]  /*2eb0*/  F2F.F64.F32 R6, R7 ;  /* 0x0000000700067310 */ /* 0x004e240000201800 */
[----:B0-----:R-:W-:Y:S01]  /*2ec0*/  DMUL R8, R32, R6 ;  /* 0x0000000620087228 */ /* 0x001fe20000000000 */
[----:B------:R-:W0:Y:S09]  /*2ed0*/  LDC R6, c[0x0][0x3a0] ;  /* 0x0000e800ff067b82 */ /* 0x000e320000000800 */
[----:B------:R-:W1:Y:S02]  /*2ee0*/  F2F.F32.F64 R9, R8 ;  /* 0x0000000800097310 */ /* 0x000e640000301000 */
[----:B-1---5:R1:W5:Y:S04]  /*2ef0*/  ATOMG.E.EXCH.STRONG.GPU PT, RZ, desc[UR36][R4.64], R9 ;  /* 0x8000000904ff79a8 */ /* 0x022368000c1ef124 */
[----:B------:R-:W0:Y:S01]  /*2f00*/  LDG.E R11, desc[UR36][R4.64] ;  /* 0x00000024040b7981 */ /* 0x000e22000c1e1900 */
[----:B------:R-:W-:Y:S01]  /*2f10*/  BSSY.RECONVERGENT B3, `(.L_x_75) ;  /* 0x0000005000037945 */ /* 0x000fe20003800200 */
[----:B0-----:R-:W-:-:S13]  /*2f20*/  FSETP.GEU.AND P1, PT, R11, R6, PT ;  /* 0x000000060b00720b */ /* 0x001fda0003f2e000 */
[----:B-1----:R-:W-:Y:S05]  /*2f30*/  @P1 BRA `(.L_x_76) ;  /* 0x0000000000081947 */ /* 0x002fea0003800000 */
[----:B------:R-:W0:Y:S02]  /*2f40*/  LDC R7, c[0x0][0x3a0] ;  /* 0x0000e800ff077b82 */ /* 0x000e240000000800 */
[----:B0-----:R0:W5:Y:S02]  /*2f50*/  ATOMG.E.EXCH.STRONG.GPU PT, RZ, desc[UR36][R4.64], R7 ;  /* 0x8000000704ff79a8 */ /* 0x001164000c1ef124 */
.L_x_76:
[----:B------:R-:W-:Y:S05]  /*2f60*/  BSYNC.RECONVERGENT B3 ;  /* 0x0000000000037941 */ /* 0x000fea0003800200 */
.L_x_75:
[----:B0-----:R-:W2:Y:S02]  /*2f70*/  LDG.E R7, desc[UR36][R4.64+0x4] ;  /* 0x0000042404077981 */ /* 0x001ea4000c1e1900 */
[----:B--2---:R-:W0:Y:S02]  /*2f80*/  F2F.F64.F32 R8, R7 ;  /* 0x0000000700087310 */ /* 0x004e240000201800 */
[----:B0-----:R-:W-:-:S10]  /*2f90*/  DMUL R8, R32, R8 ;  /* 0x0000000820087228 */ /* 0x001fd40000000000 */
[----:B------:R-:W0:Y:S02]  /*2fa0*/  F2F.F32.F64 R9, R8 ;  /* 0x0000000800097310 */ /* 0x000e240000301000 */
[----:B0-----:R0:W5:Y:S04]  /*2fb0*/  ATOMG.E.EXCH.STRONG.GPU PT, RZ, desc[UR36][R4.64+0x4], R9 ;  /* 0x8000040904ff79a8 */ /* 0x001168000c1ef124 */
[----:B------:R-:W2:Y:S01]  /*2fc0*/  LDG.E R11, desc[UR36][R4.64+0x4] ;  /* 0x00000424040b7981 */ /* 0x000ea2000c1e1900 */
[----:B------:R-:W-:Y:S01]  /*2fd0*/  BSSY.RECONVERGENT B3, `(.L_x_77) ;  /* 0x0000005000037945 */ /* 0x000fe20003800200 */
[----:B--2---:R-:W-:-:S13]  /*2fe0*/  FSETP.GEU.AND P1, PT, R11, R6, PT ;  /* 0x000000060b00720b */ /* 0x004fda0003f2e000 */
[----:B0-----:R-:W-:Y:S05]  /*2ff0*/  @P1 BRA `(.L_x_78) ;  /* 0x0000000000081947 */ /* 0x001fea0003800000 */
[----:B------:R-:W0:Y:S02]  /*3000*/  LDC R7, c[0x0][0x3a0] ;  /* 0x0000e800ff077b82 */ /* 0x000e240000000800 */
[----:B0-----:R0:W5:Y:S02]  /*3010*/  ATOMG.E.EXCH.STRONG.GPU PT, RZ, desc[UR36][R4.64+0x4], R7 ;  /* 0x8000040704ff79a8 */ /* 0x001164000c1ef124 */
.L_x_78:
[----:B------:R-:W-:Y:S05]  /*3020*/  BSYNC.RECONVERGENT B3 ;  /* 0x0000000000037941 */ /* 0x000fea0003800200 */
.L_x_77:
        /* <DEDUP_REMOVED lines=11> */
.L_x_80:
[----:B------:R-:W-:Y:S05]  /*30e0*/  BSYNC.RECONVERGENT B3 ;  /* 0x0000000000037941 */ /* 0x000fea0003800200 */
.L_x_79:
        /* <DEDUP_REMOVED lines=11> */
.L_x_82:
[----:B------:R-:W-:Y:S05]  /*31a0*/  BSYNC.RECONVERGENT B3 ;  /* 0x0000000000037941 */ /* 0x000fea0003800200 */
.L_x_81:
        /* <DEDUP_REMOVED lines=11> */
.L_x_84:
[----:B------:R-:W-:Y:S05]  /*3260*/  BSYNC.RECONVERGENT B3 ;  /* 0x0000000000037941 */ /* 0x000fea0003800200 */
.L_x_83:
        /* <DEDUP_REMOVED lines=11> */
.L_x_86:
[----:B------:R-:W-:Y:S05]  /*3320*/  BSYNC.RECONVERGENT B3 ;  /* 0x0000000000037941 */ /* 0x000fea0003800200 */
.L_x_85:
        /* <DEDUP_REMOVED lines=11> */
.L_x_88:
[----:B------:R-:W-:Y:S05]  /*33e0*/  BSYNC.RECONVERGENT B3 ;  /* 0x0000000000037941 */ /* 0x000fea0003800200 */
.L_x_87:
[----:B0-----:R-:W2:Y:S02]  /*33f0*/  LDG.E R7, desc[UR36][R4.64+0x1c] ;  /* 0x00001c2404077981 */ /* 0x001ea4000c1e1900 */
[----:B--2---:R-:W0:Y:S02]  /*3400*/  F2F.F64.F32 R8, R7 ;  /* 0x0000000700087310 */ /* 0x004e240000201800 */
[----:B0-----:R-:W-:-:S10]  /*3410*/  DMUL R8, R32, R8 ;  /* 0x0000000820087228 */ /* 0x001fd40000000000 */
[----:B------:R-:W0:Y:S02]  /*3420*/  F2F.F32.F64 R9, R8 ;  /* 0x0000000800097310 */ /* 0x000e240000301000 */
[----:B0-----:R0:W5:Y:S04]  /*3430*/  ATOMG.E.EXCH.STRONG.GPU PT, RZ, desc[UR36][R4.64+0x1c], R9 ;  /* 0x80001c0904ff79a8 */ /* 0x001168000c1ef124 */
[----:B------:R-:W2:Y:S01]  /*3440*/  LDG.E R11, desc[UR36][R4.64+0x1c] ;  /* 0x00001c24040b7981 */ /* 0x000ea2000c1e1900 */
[----:B------:R-:W-:Y:S01]  /*3450*/  VIADD R3, R3, 0x8 ;  /* 0x0000000803037836 */ /* 0x000fe20000000000 */
[----:B------:R-:W-:Y:S04]  /*3460*/  BSSY.RECONVERGENT B3, `(.L_x_89) ;  /* 0x0000006000037945 */ /* 0x000fe80003800200 */
[----:B------:R-:W-:-:S02]  /*3470*/  ISETP.NE.AND P2, PT, R3, R27, PT ;  /* 0x0000001b0300720c */ /* 0x000fc40003f45270 */
[----:B--2---:R-:W-:-:S13]  /*3480*/  FSETP.GEU.AND P1, PT, R11, R6, PT ;  /* 0x000000060b00720b */ /* 0x004fda0003f2e000 */
[----:B0-----:R-:W-:Y:S05]  /*3490*/  @P1 BRA `(.L_x_90) ;  /* 0x0000000000081947 */ /* 0x001fea0003800000 */
[----:B------:R-:W0:Y:S02]  /*34a0*/  LDC R7, c[0x0][0x3a0] ;  /* 0x0000e800ff077b82 */ /* 0x000e240000000800 */
[----:B0-----:R0:W5:Y:S02]  /*34b0*/  ATOMG.E.EXCH.STRONG.GPU PT, RZ, desc[UR36][R4.64+0x1c], R7 ;  /* 0x80001c0704ff79a8 */ /* 0x001164000c1ef124 */
.L_x_90:
[----:B------:R-:W-:Y:S05]  /*34c0*/  BSYNC.RECONVERGENT B3 ;  /* 0x0000000000037941 */ /* 0x000fea0003800200 */
.L_x_89:
[----:B------:R-:W-:Y:S05]  /*34d0*/  @P2 BRA `(.L_x_91) ;  /* 0xfffffff800602947 */ /* 0x000fea000383ffff */
[----:B------:R-:W-:Y:S05]  /*34e0*/  BSYNC B2 ;  /* 0x0000000000027941 */ /* 0x000fea0003800000 */
.L_x_74:
[----:B------:R-:W-:-:S07]  /*34f0*/  IMAD.MOV.U32 R3, RZ, RZ, R27 ;  /* 0x000000ffff037224 */ /* 0x000fce00078e001b */
.L_x_73:
[----:B------:R-:W-:Y:S05]  /*3500*/  BSYNC B1 ;  /* 0x0000000000017941 */ /* 0x000fea0003800000 */
.L_x_72:
[----:B------:R-:W-:-:S09]  /*3510*/  UISETP.NE.AND UP0, UPT, UR39, URZ, UPT ;  /* 0x000000ff2700728c */ /* 0x000fd2000bf05270 */
[----:B------:R-:W-:Y:S05]  /*3520*/  BRA.U !UP0, `(.L_x_92) ;  /* 0x0000000508d47547 */ /* 0x000fea000b800000 */
[----:B------:R-:W-:-:S04]  /*3530*/  UIADD3 UR4, UPT, UPT, UR39, -0x1, URZ ;  /* 0xffffffff27047890 */ /* 0x000fc8000fffe0ff */
[----:B------:R-:W-:-:S09]  /*3540*/  UISETP.GE.U32.AND UP0, UPT, UR4, 0x3, UPT ;  /* 0x000000030400788c */ /* 0x000fd2000bf06070 */
[----:B------:R-:W-:Y:S05]  /*3550*/  BRA.U !UP0, `(.L_x_93) ;  /* 0x0000000108e87547 */ /* 0x000fea000b800000 */
[----:B0-----:R-:W0:Y:S01]  /*3560*/  LDC.64 R6, c[0x0][0x390] ;  /* 0x0000e400ff067b82 */ /* 0x001e220000000a00 */
[----:B------:R-:W-:-:S07]  /*3570*/  IADD3 R5, PT, PT, R0, R3, RZ ;  /* 0x0000000300057210 */ /* 0x000fce0007ffe0ff */
[----:B------:R-:W1:Y:S01]  /*3580*/  LDC R12, c[0x0][0x3a0] ;  /* 0x0000e800ff0c7b82 */ /* 0x000e620000000800 */
[----:B0-----:R-:W-:-:S05]  /*3590*/  IMAD.WIDE.U32 R6, R5, 0x4, R6 ;  /* 0x0000000405067825 */ /* 0x001fca00078e0006 */
[----:B------:R-:W2:Y:S02]  /*35a0*/  LDG.E R8, desc[UR36][R6.64] ;  /* 0x0000002406087981 */ /* 0x000ea4000c1e1900 */
[----:B--2---:R-:W0:Y:S02]  /*35b0*/  F2F.F64.F32 R4, R8 ;  /* 0x0000000800047310 */ /* 0x004e240000201800 */
[----:B0-----:R-:W-:-:S10]  /*35c0*/  DMUL R4, R32, R4 ;  /* 0x0000000420047228 */ /* 0x001fd40000000000 */
[----:B------:R-:W0:Y:S02]  /*35d0*/  F2F.F32.F64 R5, R4 ;  /* 0x0000000400057310 */ /* 0x000e240000301000 */
[----:B0-----:R0:W5:Y:S04]  /*35e0*/  ATOMG.E.EXCH.STRONG.GPU PT, RZ, desc[UR36][R6.64], R5 ;  /* 0x8000000506ff79a8 */ /* 0x001168000c1ef124 */
[----:B------:R-:W1:Y:S01]  /*35f0*/  LDG.E R9, desc[UR36][R6.64] ;  /* 0x0000002406097981 */ /* 0x000e62000c1e1900 */
[----:B------:R-:W-:Y:S01]  /*3600*/  BSSY.RECONVERGENT B1, `(.L_x_94) ;  /* 0x0000005000017945 */ /* 0x000fe20003800200 */
[----:B-1----:R-:W-:-:S13]  /*3610*/  FSETP.GEU.AND P1, PT, R9, R12, PT ;  /* 0x0000000c0900720b */ /* 0x002fda0003f2e000 */
[----:B0-----:R-:W-:Y:S05]  /*3620*/  @P1 BRA `(.L_x_95) ;  /* 0x0000000000081947 */ /* 0x001fea0003800000 */
[----:B------:R-:W0:Y:S02]  /*3630*/  LDC R5, c[0x0][0x3a0] ;  /* 0x0000e800ff057b82 */ /* 0x000e240000000800 */
[----:B0-----:R0:W5:Y:S02]  /*3640*/  ATOMG.E.EXCH.STRONG.GPU PT, RZ, desc[UR36][R6.64], R5 ;  /* 0x8000000506ff79a8 */ /* 0x001164000c1ef124 */
.L_x_95:
[----:B------:R-:W-:Y:S05]  /*3650*/  BSYNC.RECONVERGENT B1 ;  /* 0x0000000000017941 */ /* 0x000fea0003800200 */
.L_x_94:
[----:B------:R-:W1:Y:S01]  /*3660*/  LDCU.64 UR4, c[0x0][0x390] ;  /* 0x00007200ff0477ac */ /* 0x000e620008000a00 */
[----:B0-----:R-:W-:-:S05]  /*3670*/  IADD3 R5, P1, PT, R0, R3, RZ ;  /* 0x0000000300057210 */ /* 0x001fca0007f3e0ff */
[----:B------:R-:W-:Y:S01]  /*3680*/  IMAD.X R6, RZ, RZ, RZ, P1 ;  /* 0x000000ffff067224 */ /* 0x000fe200008e06ff */
[----:B-1----:R-:W-:-:S04]  /*3690*/  LEA R4, P1, R5, UR4, 0x2 ;  /* 0x0000000405047c11 */ /* 0x002fc8000f8210ff */
[----:B------:R-:W-:-:S05]  /*36a0*/  LEA.HI.X R5, R5, UR5, R6, 0x2, P1 ;  /* 0x0000000505057c11 */ /* 0x000fca00088f1406 */
[----:B------:R-:W2:Y:S02]  /*36b0*/  LDG.E R8, desc[UR36][R4.64+0x4] ;  /* 0x0000042404087981 */ /* 0x000ea4000c1e1900 */
        /* <DEDUP_REMOVED lines=10> */
.L_x_97:
[----:B------:R-:W-:Y:S05]  /*3760*/  BSYNC.RECONVERGENT B1 ;  /* 0x0000000000017941 */ /* 0x000fea0003800200 */
.L_x_96:
[----:B------:R-:W0:Y:S02]  /*3770*/  LDG.E R8, desc[UR36][R4.64+0x8] ;  /* 0x0000082404087981 */ /* 0x000e24000c1e1900 */
[----:B0-----:R-:W0:Y:S02]  /*3780*/  F2F.F64.F32 R6, R8 ;  /* 0x0000000800067310 */ /* 0x001e240000201800 */
        /* <DEDUP_REMOVED lines=9> */
.L_x_99:
[----:B------:R-:W-:Y:S05]  /*3820*/  BSYNC.RECONVERGENT B1 ;  /* 0x0000000000017941 */ /* 0x000fea0003800200 */
.L_x_98:
        /* <DEDUP_REMOVED lines=11> */
.L_x_101:
[----:B------:R-:W-:Y:S05]  /*38e0*/  BSYNC.RECONVERGENT B1 ;  /* 0x0000000000017941 */ /* 0x000fea0003800200 */
.L_x_100:
[----:B------:R-:W-:-:S07]  /*38f0*/  VIADD R3, R3, 0x4 ;  /* 0x0000000403037836 */ /* 0x000fce0000000000 */
.L_x_93:
[----:B------:R-:W-:Y:S01]  /*3900*/  UISETP.NE.AND UP0, UPT, UR40, URZ, UPT ;  /* 0x000000ff2800728c */ /* 0x000fe2000bf05270 */
[----:B------:R-:W-:Y:S08]  /*3910*/  BSSY.RECONVERGENT B1, `(.L_x_92) ;  /* 0x0000036000017945 */ /* 0x000ff00003800200 */
[----:B------:R-:W-:Y:S05]  /*3920*/  BRA.U !UP0, `(.L_x_102) ;  /* 0x0000000108d07547 */ /* 0x000fea000b800000 */
[----:B------:R-:W-:-:S09]  /*3930*/  UISETP.NE.AND UP0, UPT, UR40, 0x1, UPT ;  /* 0x000000012800788c */ /* 0x000fd2000bf05270 */
[----:B------:R-:W-:Y:S05]  /*3940*/  BRA.U !UP0, `(.L_x_103) ;  /* 0x0000000108887547 */ /* 0x000fea000b800000 */
[----:B0-----:R-:W0:Y:S01]  /*3950*/  LDC.64 R4, c[0x0][0x390] ;  /* 0x0000e400ff047b82 */ /* 0x001e220000000a00 */
[----:B------:R-:W-:-:S07]  /*3960*/  IMAD.IADD R7, R0, 0x1, R3 ;  /* 0x0000000100077824 */ /* 0x000fce00078e0203 */
        /* <DEDUP_REMOVED lines=13> */
.L_x_105:
[----:B------:R-:W-:Y:S05]  /*3a40*/  BSYNC.RECONVERGENT B2 ;  /* 0x0000000000027941 */ /* 0x000fea0003800200 */
.L_x_104:
[----:B------:R-:W1:Y:S01]  /*3a50*/  LDCU.64 UR4, c[0x0][0x390] ;  /* 0x00007200ff0477ac */ /* 0x000e620008000a00 */
[----:B------:R-:W-:-:S04]  /*3a60*/  IADD3 R4, P1, PT, R0, R3, RZ ;  /* 0x0000000300047210 */ /* 0x000fc80007f3e0ff */
[----:B0-----:R-:W-:Y:S02]  /*3a70*/  IADD3.X R5, PT, PT, RZ, RZ, RZ, P1, !PT ;  /* 0x000000ffff057210 */ /* 0x001fe40000ffe4ff */
        /* <DEDUP_REMOVED lines=13> */
.L_x_107:
[----:B------:R-:W-:Y:S05]  /*3b50*/  BSYNC.RECONVERGENT B2 ;  /* 0x0000000000027941 */ /* 0x000fea0003800200 */
.L_x_106:
[----:B------:R-:W-:-:S07]  /*3b60*/  VIADD R3, R3, 0x2 ;  /* 0x0000000203037836 */ /* 0x000fce0000000000 */
.L_x_103:
[----:B------:R-:W-:-:S13]  /*3b70*/  ISETP.NE.AND P1, PT, R25, RZ, PT ;  /* 0x000000ff1900720c */ /* 0x000fda0003f25270 */
[----:B------:R-:W-:Y:S05]  /*3b80*/  @!P1 BRA `(.L_x_102) ;  /* 0x0000000000389947 */ /* 0x000fea0003800000 */
[----:B0-----:R-:W0:Y:S01]  /*3b90*/  LDC.64 R6, c[0x0][0x390] ;  /* 0x0000e400ff067b82 */ /* 0x001e220000000a00 */
[----:B------:R-:W-:Y:S01]  /*3ba0*/  IMAD.IADD R3, R0, 0x1, R3 ;  /* 0x0000000100037824 */ /* 0x000fe200078e0203 */
[----:B------:R-:W1:Y:S03]  /*3bb0*/  LDCU UR4, c[0x0][0x3a0] ;  /* 0x00007400ff0477ac */ /* 0x000e660008000800 */
[----:B0-----:R-:W-:-:S05]  /*3bc0*/  IMAD.WIDE.U32 R6, R3, 0x4, R6 ;  /* 0x0000000403067825 */ /* 0x001fca00078e0006 */
[----:B------:R-:W2:Y:S02]  /*3bd0*/  LDG.E R0, desc[UR36][R6.64] ;  /* 0x0000002406007981 */ /* 0x000ea4000c1e1900 */
[----:B--2---:R-:W0:Y:S02]  /*3be0*/  F2F.F64.F32 R4, R0 ;  /* 0x0000000000047310 */ /* 0x004e240000201800 */
[----:B0-----:R-:W-:-:S10]  /*3bf0*/  DMUL R4, R32, R4 ;  /* 0x0000000420047228 */ /* 0x001fd40000000000 */
[----:B------:R-:W0:Y:S02]  /*3c00*/  F2F.F32.F64 R5, R4 ;  /* 0x0000000400057310 */ /* 0x000e240000301000 */
[----:B0-----:R2:W5:Y:S04]  /*3c10*/  ATOMG.E.EXCH.STRONG.GPU PT, RZ, desc[UR36][R6.64], R5 ;  /* 0x8000000506ff79a8 */ /* 0x001568000c1ef124 */
[----:B------:R-:W1:Y:S02]  /*3c20*/  LDG.E R3, desc[UR36][R6.64] ;  /* 0x0000002406037981 */ /* 0x000e64000c1e1900 */
[----:B-1----:R-:W-:-:S13]  /*3c30*/  FSETP.GEU.AND P1, PT, R3, UR4, PT ;  /* 0x0000000403007c0b */ /* 0x002fda000bf2e000 */
[----:B--2---:R-:W-:Y:S05]  /*3c40*/  @P1 BRA `(.L_x_102) ;  /* 0x0000000000081947 */ /* 0x004fea0003800000 */
[----:B------:R-:W0:Y:S02]  /*3c50*/  LDC R3, c[0x0][0x3a0] ;  /* 0x0000e800ff037b82 */ /* 0x000e240000000800 */
[----:B0-----:R1:W5:Y:S02]  /*3c60*/  ATOMG.E.EXCH.STRONG.GPU PT, RZ, desc[UR36][R6.64], R3 ;  /* 0x8000000306ff79a8 */ /* 0x001364000c1ef124 */
.L_x_102:
[----:B------:R-:W-:Y:S05]  /*3c70*/  BSYNC.RECONVERGENT B1 ;  /* 0x0000000000017941 */ /* 0x000fea0003800200 */
.L_x_92:
[----:B------:R-:W-:Y:S05]  /*3c80*/  @P0 BRA `(.L_x_108) ;  /* 0xfffffff000480947 */ /* 0x000fea000383ffff */
[----:B------:R-:W-:Y:S05]  /*3c90*/  BSYNC B0 ;  /* 0x0000000000007941 */ /* 0x000fea0003800000 */
.L_x_71:
[----:B------:R-:W2:Y:S01]  /*3ca0*/  LDCU UR4, c[0x0][0x39c] ;  /* 0x00007380ff0477ac */ /* 0x000ea20008000800 */
[----:B------:R-:W3:Y:S01]  /*3cb0*/  LDC R0, c[0x0][0x3a8] ;  /* 0x0000ea00ff007b82 */ /* 0x000ee20000000800 */
[----:B--2---:R-:W-:-:S09]  /*3cc0*/  UISETP.GE.AND UP0, UPT, UR4, 0x2, UPT ;  /* 0x000000020400788c */ /* 0x004fd2000bf06270 */
[----:B------:R-:W-:Y:S05]  /*3cd0*/  BRA.U !UP0, `(.L_x_109) ;  /* 0x0000001508747547 */ /* 0x000fea000b800000 */
[----:B------:R-:W-:Y:S01]  /*3ce0*/  UIADD3 UR4, UPT, UPT, UR4, -0x2, URZ ;  /* 0xfffffffe04047890 */ /* 0x000fe2000fffe0ff */
[----:B01----:R-:W-:-:S03]  /*3cf0*/  IMAD.MOV.U32 R7, RZ, RZ, RZ ;  /* 0x000000ffff077224 */ /* 0x003fc600078e00ff */
[----:B------:R-:W-:-:S09]  /*3d00*/  UISETP.GE.U32.AND UP0, UPT, UR4, 0x3, UPT ;  /* 0x000000030400788c */ /* 0x000fd2000bf06070 */
[----:B------:R-:W-:Y:S05]  /*3d10*/  BRA.U !UP0, `(.L_x_110) ;  /* 0x0000000d08047547 */ /* 0x000fea000b800000 */
[----:B------:R-:W-:Y:S01]  /*3d20*/  HFMA2 R7, -RZ, RZ, 0, 0 ;  /* 0x00000000ff077431 */ /* 0x000fe200000001ff */
[----:B------:R-:W-:Y:S06]  /*3d30*/  BSSY B2, `(.L_x_111) ;  /* 0x00000be000027945 */ /* 0x000fec0003800000 */
.L_x_128:
[----:B------:R-:W2:Y:S01]  /*3d40*/  LDG.E R4, desc[UR36][R16.64+0x32c] ;  /* 0x00032c2410047981 */ /* 0x000ea2000c1e1900 */
[----:B------:R-:W-:Y:S01]  /*3d50*/  IMAD.WIDE.U32 R14, R7, 0x4, R16 ;  /* 0x00000004070e7825 */ /* 0x000fe200078e0010 */
[----:B------:R-:W-:Y:S05]  /*3d60*/  YIELD ;  /* 0x0000000000007946 */ /* 0x000fea0003800000 */
[----:B------:R-:W4:Y:S01]  /*3d70*/  LDG.E R42, desc[UR36][R14.64+0x19c] ;  /* 0x00019c240e2a7981 */ /* 0x000f22000c1e1900 */
[----:B------:R-:W0:Y:S01]  /*3d80*/  LDCU UR4, c[0x0][0x3a8] ;  /* 0x00007500ff0477ac */ /* 0x000e220008000800 */
[----:B------:R-:W1:Y:S02]  /*3d90*/  LDC.64 R20, c[0x0][0x390] ;  /* 0x0000e400ff147b82 */ /* 0x000e640000000a00 */
[----:B------:R-:W4:Y:S01]  /*3da0*/  LDG.E R43, desc[UR36][R14.64+0x1a0] ;  /* 0x0001a0240e2b7981 */ /* 0x000f22000c1e1900 */
[----:B------:R-:W4:Y:S01]  /*3db0*/  LDCU UR5, c[0x0][0x39c] ;  /* 0x00007380ff0577ac */ /* 0x000f220008000800 */
[----:B------:R-:W-:Y:S01]  /*3dc0*/  BSSY.RECONVERGENT B3, `(.L_x_112) ;  /* 0x0000010000037945 */ /* 0x000fe20003800200 */
[----:B0-----:R-:W-:Y:S01]  /*3dd0*/  IMAD.U32 R11, RZ, RZ, UR4 ;  /* 0x00000004ff0b7e24 */ /* 0x001fe2000f8e00ff */
[----:B--2---:R-:W0:Y:S08]  /*3de0*/  MUFU.RCP R3, R4 ;  /* 0x0000000400037308 */ /* 0x004e300000001000 */
[----:B------:R-:W2:Y:S01]  /*3df0*/  FCHK P0, R11, R4 ;  /* 0x000000040b007302 */ /* 0x000ea20000000000 */
[----:B----4-:R-:W-:-:S04]  /*3e00*/  IMAD R5, R42, UR5, R43 ;  /* 0x000000052a057c24 */ /* 0x010fc8000f8e022b */
[----:B-1----:R-:W-:-:S04]  /*3e10*/  IMAD.WIDE R20, R5, 0x4, R20 ;  /* 0x0000000405147825 */ /* 0x002fc800078e0214 */
[----:B0-----:R-:W-:-:S04]  /*3e20*/  FFMA R6, -R4, R3, 1 ;  /* 0x3f80000004067423 */ /* 0x001fc80000000103 */
[----:B------:R-:W-:-:S04]  /*3e30*/  FFMA R3, R3, R6, R3 ;  /* 0x0000000603037223 */ /* 0x000fc80000000003 */
[----:B------:R-:W-:-:S04]  /*3e40*/  FFMA R6, R3, UR4, RZ ;  /* 0x0000000403067c23 */ /* 0x000fc800080000ff */
[----:B------:R-:W-:-:S04]  /*3e50*/  FFMA R8, -R4, R6, UR4 ;  /* 0x0000000404087e23 */ /* 0x000fc80008000106 */
[----:B------:R-:W-:Y:S01]  /*3e60*/  FFMA R9, R3, R8, R6 ;  /* 0x0000000803097223 */ /* 0x000fe20000000006 */
[----:B--2---:R-:W-:Y:S06]  /*3e70*/  @!P0 BRA `(.L_x_113) ;  /* 0x0000000000108947 */ /* 0x004fec0003800000 */
[----:B------:R-:W-:Y:S01]  /*3e80*/  IMAD.MOV.U32 R3, RZ, RZ, R4 ;  /* 0x000000ffff037224 */ /* 0x000fe200078e0004 */
[----:B------:R-:W-:-:S07]  /*3e90*/  MOV R4, 0x3eb0 ;  /* 0x00003eb000047802 */ /* 0x000fce0000000f00 */
[----:B---3-5:R-:W-:Y:S05]  /*3ea0*/  CALL.REL.NOINC `($__internal_2_$__cuda_sm3x_div_rn_noftz_f32_slowpath) ;  /* 0x0000002000287944 */ /* 0x028fea0003c00000 */
[----:B------:R-:W-:-:S07]  /*3eb0*/  IMAD.MOV.U32 R9, RZ, RZ, R3 ;  /* 0x000000ffff097224 */ /* 0x000fce00078e0003 */
.L_x_113:
[----:B------:R-:W-:Y:S05]  /*3ec0*/  BSYNC.RECONVERGENT B3 ;  /* 0x0000000000037941 */ /* 0x000fea0003800200 */
.L_x_112:
[----:B------:R0:W-:Y:S01]  /*3ed0*/  REDG.E.ADD.F32.FTZ.RN.STRONG.GPU desc[UR36][R20.64], R9 ;  /* 0x00000009140079a6 */ /* 0x0001e2000c12f324 */
[----:B------:R-:W1:Y:S01]  /*3ee0*/  LDCU UR5, c[0x0][0x3a8] ;  /* 0x00007500ff0577ac */ /* 0x000e620008000800 */
[----:B------:R-:W2:Y:S02]  /*3ef0*/  LDC.64 R4, c[0x0][0x390] ;  /* 0x0000e400ff047b82 */ /* 0x000ea40000000a00 */
[----:B------:R-:W4:Y:S01]  /*3f00*/  LDG.E R6, desc[UR36][R16.64+0x32c] ;  /* 0x00032c2410067981 */ /* 0x000f22000c1e1900 */
[----:B------:R-:W0:Y:S01]  /*3f10*/  LDCU UR4, c[0x0][0x39c] ;  /* 0x00007380ff0477ac */ /* 0x000e220008000800 */
[----:B------:R-:W-:Y:S01]  /*3f20*/  BSSY.RECONVERGENT B3, `(.L_x_114) ;  /* 0x0000010000037945 */ /* 0x000fe20003800200 */
[----:B-1----:R-:W-:Y:S01]  /*3f30*/  MOV R11, UR5 ;  /* 0x00000005000b7c02 */ /* 0x002fe20008000f00 */
[----:B0-----:R-:W-:-:S04]  /*3f40*/  IMAD R21, R43, UR4, R42 ;  /* 0x000000042b157c24 */ /* 0x001fc8000f8e022a */
[----:B--2---:R-:W-:Y:S01]  /*3f50*/  IMAD.WIDE R20, R21, 0x4, R4 ;  /* 0x0000000415147825 */ /* 0x004fe200078e0204 */
[----:B----4-:R-:W0:Y:S08]  /*3f60*/  MUFU.RCP R3, R6 ;  /* 0x0000000600037308 */ /* 0x010e300000001000 */
[----:B------:R-:W1:Y:S01]  /*3f70*/  FCHK P0, R11, R6 ;  /* 0x000000060b007302 */ /* 0x000e620000000000 */
[----:B0-----:R-:W-:-:S04]  /*3f80*/  FFMA R8, -R6, R3, 1 ;  /* 0x3f80000006087423 */ /* 0x001fc80000000103 */
[----:B------:R-:W-:-:S04]  /*3f90*/  FFMA R3, R3, R8, R3 ;  /* 0x0000000803037223 */ /* 0x000fc80000000003 */
[----:B------:R-:W-:-:S04]  /*3fa0*/  FFMA R8, R3, UR5, RZ ;  /* 0x0000000503087c23 */ /* 0x000fc800080000ff */
[----:B------:R-:W-:-:S04]  /*3fb0*/  FFMA R9, -R6, R8, UR5 ;  /* 0x0000000506097e23 */ /* 0x000fc80008000108 */
[----:B------:R-:W-:Y:S01]  /*3fc0*/  FFMA R9, R3, R9, R8 ;  /* 0x0000000903097223 */ /* 0x000fe20000000008 */
[----:B-1----:R-:W-:Y:S06]  /*3fd0*/  @!P0 BRA `(.L_x_115) ;  /* 0x0000000000108947 */ /* 0x002fec0003800000 */
[----:B------:R-:W-:Y:S01]  /*3fe0*/  IMAD.MOV.U32 R3, RZ, RZ, R6 ;  /* 0x000000ffff037224 */ /* 0x000fe200078e0006 */
[----:B------:R-:W-:-:S07]  /*3ff0*/  MOV R4, 0x4010 ;  /* 0x0000401000047802 */ /* 0x000fce0000000f00 */
[----:B---3-5:R-:W-:Y:S05]  /*4000*/  CALL.REL.NOINC `($__internal_2_$__cuda_sm3x_div_rn_noftz_f32_slowpath) ;  /* 0x0000001c00d07944 */ /* 0x028fea0003c00000 */
[----:B------:R-:W-:-:S07]  /*4010*/  IMAD.MOV.U32 R9, RZ, RZ, R3 ;  /* 0x000000ffff097224 */ /* 0x000fce00078e0003 */
.L_x_115:
[----:B------:R-:W-:Y:S05]  /*4020*/  BSYNC.RECONVERGENT B3 ;  /* 0x0000000000037941 */ /* 0x000fea0003800200 */
.L_x_114:
[----:B------:R0:W-:Y:S01]  /*4030*/  REDG.E.ADD.F32.FTZ.RN.STRONG.GPU desc[UR36][R20.64], R9 ;  /* 0x00000009140079a6 */ /* 0x0001e2000c12f324 */
[----:B------:R-:W1:Y:S01]  /*4040*/  LDCU UR5, c[0x0][0x3a8] ;  /* 0x00007500ff0577ac */ /* 0x000e620008000800 */
[----:B------:R-:W2:Y:S02]  /*4050*/  LDC.64 R4, c[0x0][0x390] ;  /* 0x0000e400ff047b82 */ /* 0x000ea40000000a00 */
[----:B------:R-:W4:Y:S01]  /*4060*/  LDG.E R6, desc[UR36][R16.64+0x32c] ;  /* 0x00032c2410067981 */ /* 0x000f22000c1e1900 */
[----:B------:R-:W0:Y:S03]  /*4070*/  LDCU UR4, c[0x0][0x39c] ;  /* 0x00007380ff0477ac */ /* 0x000e260008000800 */
[----:B------:R-:W0:Y:S04]  /*4080*/  LDG.E R42, desc[UR36][R14.64+0x1a0] ;  /* 0x0001a0240e2a7981 */ /* 0x000e28000c1e1900 */
[----:B------:R-:W0:Y:S01]  /*4090*/  LDG.E R43, desc[UR36][R14.64+0x1a4] ;  /* 0x0001a4240e2b7981 */ /* 0x000e22000c1e1900 */
[----:B------:R-:W-:Y:S01]  /*40a0*/  BSSY.RECONVERGENT B3, `(.L_x_116) ;  /* 0x0000010000037945 */ /* 0x000fe20003800200 */
[----:B-1----:R-:W-:Y:S01]  /*40b0*/  IMAD.U32 R11, RZ, RZ, UR5 ;  /* 0x00000005ff0b7e24 */ /* 0x002fe2000f8e00ff */
[----:B----4-:R-:W1:Y:S08]  /*40c0*/  MUFU.RCP R3, R6 ;  /* 0x0000000600037308 */ /* 0x010e700000001000 */
[----:B------:R-:W4:Y:S01]  /*40d0*/  FCHK P0, R11, R6 ;  /* 0x000000060b007302 */ /* 0x000f220000000000 */
[----:B0-----:R-:W-:-:S04]  /*40e0*/  IMAD R21, R42, UR4, R43 ;  /* 0x000000042a157c24 */ /* 0x001fc8000f8e022b */
[----:B--2---:R-:W-:-:S04]  /*40f0*/  IMAD.WIDE R20, R21, 0x4, R4 ;  /* 0x0000000415147825 */ /* 0x004fc800078e0204 */
[----:B-1----:R-:W-:-:S04]  /*4100*/  FFMA R8, -R6, R3, 1 ;  /* 0x3f80000006087423 */ /* 0x002fc80000000103 */
[----:B------:R-:W-:-:S04]  /*4110*/  FFMA R3, R3, R8, R3 ;  /* 0x0000000803037223 */ /* 0x000fc80000000003 */
[----:B------:R-:W-:-:S04]  /*4120*/  FFMA R8, R3, UR5, RZ ;  /* 0x0000000503087c23 */ /* 0x000fc800080000ff */
[----:B------:R-:W-:-:S04]  /*4130*/  FFMA R9, -R6, R8, UR5 ;  /* 0x0000000506097e23 */ /* 0x000fc80008000108 */
[----:B------:R-:W-:Y:S01]  /*4140*/  FFMA R9, R3, R9, R8 ;  /* 0x0000000903097223 */ /* 0x000fe20000000008 */
[----:B----4-:R-:W-:Y:S06]  /*4150*/  @!P0 BRA `(.L_x_117) ;  /* 0x0000000000108947 */ /* 0x010fec0003800000 */
[----:B------:R-:W-:Y:S02]  /*4160*/  MOV R3, R6 ;  /* 0x0000000600037202 */ /* 0x000fe40000000f00 */
[----:B------:R-:W-:-:S07]  /*4170*/  MOV R4, 0x4190 ;  /* 0x0000419000047802 */ /* 0x000fce0000000f00 */
[----:B---3-5:R-:W-:Y:S05]  /*4180*/  CALL.REL.NOINC `($__internal_2_$__cuda_sm3x_div_rn_noftz_f32_slowpath) ;  /* 0x0000001c00707944 */ /* 0x028fea0003c00000 */
[----:B------:R-:W-:-:S07]  /*4190*/  IMAD.MOV.U32 R9, RZ, RZ, R3 ;  /* 0x000000ffff097224 */ /* 0x000fce00078e0003 */
.L_x_117:
[----:B------:R-:W-:Y:S05]  /*41a0*/  BSYNC.RECONVERGENT B3 ;  /* 0x0000000000037941 */ /* 0x000fea0003800200 */
.L_x_116:
[----:B------:R0:W-:Y:S01]  /*41b0*/  REDG.E.ADD.F32.FTZ.RN.STRONG.GPU desc[UR36][R20.64], R9 ;  /* 0x00000009140079a6 */ /* 0x0001e2000c12f324 */
[----:B------:R-:W1:Y:S01]  /*41c0*/  LDCU UR5, c[0x0][0x3a8] ;  /* 0x00007500ff0577ac */ /* 0x000e620008000800 */
[----:B------:R-:W2:Y:S02]  /*41d0*/  LDC.64 R4, c[0x0][0x390] ;  /* 0x0000e400ff047b82 */ /* 0x000ea40000000a00 */
[----:B------:R-:W4:Y:S01]  /*41e0*/  LDG.E R6, desc[UR36][R16.64+0x32c] ;  /* 0x00032c2410067981 */ /* 0x000f22000c1e1900 */
[----:B------:R-:W0:Y:S01]  /*41f0*/  LDCU UR4, c[0x0][0x39c] ;  /* 0x00007380ff0477ac */ /* 0x000e220008000800 */
[----:B------:R-:W-:Y:S01]  /*4200*/  BSSY.RECONVERGENT B3, `(.L_x_118) ;  /* 0x0000010000037945 */ /* 0x000fe20003800200 */
[----:B-1----:R-:W-:Y:S02]  /*4210*/  IMAD.U32 R11, RZ, RZ, UR5 ;  /* 0x00000005ff0b7e24 */ /* 0x002fe4000f8e00ff */
        /* <DEDUP_REMOVED lines=13> */
[----:B------:R-:W-:-:S07]  /*42f0*/  MOV R9, R3 ;  /* 0x0000000300097202 */ /* 0x000fce0000000f00 */
.L_x_119:
[----:B------:R-:W-:Y:S05]  /*4300*/  BSYNC.RECONVERGENT B3 ;  /* 0x0000000000037941 */ /* 0x000fea0003800200 */
.L_x_118:
        /* <DEDUP_REMOVED lines=19> */
[----:B------:R-:W-:Y:S01]  /*4440*/  IMAD.MOV.U32 R3, RZ, RZ, R6 ;  /* 0x000000ffff037224 */ /* 0x000fe200078e0006 */
[----:B------:R-:W-:-:S07]  /*4450*/  MOV R4, 0x4470 ;  /* 0x0000447000047802 */ /* 0x000fce0000000f00 */
[----:B---3-5:R-:W-:Y:S05]  /*4460*/  CALL.REL.NOINC `($__internal_2_$__cuda_sm3x_div_rn_noftz_f32_slowpath) ;  /* 0x0000001800b87944 */ /* 0x028fea0003c00000 */
[----:B------:R-:W-:-:S07]  /*4470*/  IMAD.MOV.U32 R9, RZ, RZ, R3 ;  /* 0x000000ffff097224 */ /* 0x000fce00078e0003 */
.L_x_121:
[----:B------:R-:W-:Y:S05]  /*4480*/  BSYNC.RECONVERGENT B3 ;  /* 0x0000000000037941 */ /* 0x000fea0003800200 */
.L_x_120:
        /* <DEDUP_REMOVED lines=21> */
.L_x_123:
[----:B------:R-:W-:Y:S05]  /*45e0*/  BSYNC.RECONVERGENT B3 ;  /* 0x0000000000037941 */ /* 0x000fea0003800200 */
.L_x_122:
        /* <DEDUP_REMOVED lines=8> */
[----:B------:R-:W-:Y:S01]  /*4670*/  IADD3 R7, PT, PT, R7, 0x4, RZ ;  /* 0x0000000407077810 */ /* 0x000fe20007ffe0ff */
        /* <DEDUP_REMOVED lines=15> */
.L_x_125:
[----:B------:R-:W-:Y:S05]  /*4770*/  BSYNC.RECONVERGENT B3 ;  /* 0x0000000000037941 */ /* 0x000fea0003800200 */
.L_x_124:
        /* <DEDUP_REMOVED lines=17> */
[----:B------:R-:W-:Y:S02]  /*4890*/  MOV R3, R6 ;  /* 0x0000000600037202 */ /* 0x000fe40000000f00 */
[----:B------:R-:W-:-:S07]  /*48a0*/  MOV R4, 0x48c0 ;  /* 0x000048c000047802 */ /* 0x000fce0000000f00 */
[----:B---3-5:R-:W-:Y:S05]  /*48b0*/  CALL.REL.NOINC `($__internal_2_$__cuda_sm3x_div_rn_noftz_f32_slowpath) ;  /* 0x0000001400a47944 */ /* 0x028fea0003c00000 */
.L_x_127:
[----:B------:R-:W-:Y:S05]  /*48c0*/  BSYNC.RECONVERGENT B3 ;  /* 0x0000000000037941 */ /* 0x000fea0003800200 */
.L_x_126:
[----:B------:R-:W-:Y:S01]  /*48d0*/  LOP3.LUT R4, R29, 0xfffffffc, RZ, 0xc0, !PT ;  /* 0xfffffffc1d047812 */ /* 0x000fe200078ec0ff */
[----:B------:R0:W-:Y:S03]  /*48e0*/  REDG.E.ADD.F32.FTZ.RN.STRONG.GPU desc[UR36][R14.64], R3 ;  /* 0x000000030e0079a6 */ /* 0x0001e6000c12f324 */
[----:B------:R-:W-:-:S13]  /*48f0*/  ISETP.NE.AND P0, PT, R7, R4, PT ;  /* 0x000000040700720c */ /* 0x000fda0003f05270 */
[----:B0-----:R-:W-:Y:S05]  /*4900*/  @P0 BRA `(.L_x_128) ;  /* 0xfffffff4000c0947 */ /* 0x001fea000383ffff */
[----:B------:R-:W-:Y:S05]  /*4910*/  BSYNC B2 ;  /* 0x0000000000027941 */ /* 0x000fea0003800000 */
.L_x_111:
[----:B------:R-:W-:-:S07]  /*4920*/  IMAD.MOV.U32 R7, RZ, RZ, R4 ;  /* 0x000000ffff077224 */ /* 0x000fce00078e0004 */
.L_x_110:
[----:B------:R-:W-:Y:S01]  /*4930*/  LOP3.LUT P0, RZ, R29, 0x3, RZ, 0xc0, !PT ;  /* 0x000000031dff7812 */ /* 0x000fe2000780c0ff */
[----:B------:R-:W-:-:S12]  /*4940*/  BSSY.RECONVERGENT B2, `(.L_x_109) ;  /* 0x0000096000027945 */ /* 0x000fd80003800200 */
[----:B------:R-:W-:Y:S05]  /*4950*/  @!P0 BRA `(.L_x_129) ;  /* 0x0000000800508947 */ /* 0x000fea0003800000 */
[----:B------:R-:W0:Y:S02]  /*4960*/  LDCU UR4, c[0x0][0x39c] ;  /* 0x00007380ff0477ac */ /* 0x000e240008000800 */
[----:B0-----:R-:W-:-:S06]  /*4970*/  UIADD3 UR5, UPT, UPT, UR4, -0x1, URZ ;  /* 0xffffffff04057890 */ /* 0x001fcc000fffe0ff */
[----:B------:R-:W-:-:S05]  /*4980*/  IMAD.U32 R29, RZ, RZ, UR5 ;  /* 0x00000005ff1d7e24 */ /* 0x000fca000f8e00ff */
[----:B------:R-:W-:-:S04]  /*4990*/  LOP3.LUT R3, R29, 0x3, RZ, 0xc0, !PT ;  /* 0x000000031d037812 */ /* 0x000fc800078ec0ff */
[----:B------:R-:W-:-:S13]  /*49a0*/  ISETP.NE.AND P0, PT, R3, 0x1, PT ;  /* 0x000000010300780c */ /* 0x000fda0003f05270 */
[----:B------:R-:W-:Y:S05]  /*49b0*/  @!P0 BRA `(.L_x_130) ;  /* 0x0000000400708947 */ /* 0x000fea0003800000 */
[----:B------:R-:W2:Y:S01]  /*49c0*/  LDG.E R4, desc[UR36][R16.64+0x32c] ;  /* 0x00032c2410047981 */ /* 0x000ea2000c1e1900 */
[----:B------:R-:W-:Y:S01]  /*49d0*/  IMAD.WIDE.U32 R14, R7, 0x4, R16 ;  /* 0x00000004070e7825 */ /* 0x000fe200078e0010 */
[----:B------:R-:W0:Y:S01]  /*49e0*/  LDCU UR5, c[0x0][0x3a8] ;  /* 0x00007500ff0577ac */ /* 0x000e220008000800 */
[----:B------:R-:W1:Y:S03]  /*49f0*/  LDC.64 R20, c[0x0][0x390] ;  /* 0x0000e400ff147b82 */ /* 0x000e660000000a00 */
[----:B------:R-:W4:Y:S04]  /*4a00*/  LDG.E R25, desc[UR36][R14.64+0x19c] ;  /* 0x00019c240e197981 */ /* 0x000f28000c1e1900 */
[----:B------:R-:W4:Y:S01]  /*4a10*/  LDG.E R42, desc[UR36][R14.64+0x1a0] ;  /* 0x0001a0240e2a7981 */ /* 0x000f22000c1e1900 */
        /* <DEDUP_REMOVED lines=12> */
[----:B------:R-:W-:Y:S02]  /*4ae0*/  MOV R3, R4 ;  /* 0x0000000400037202 */ /* 0x000fe40000000f00 */
[----:B------:R-:W-:-:S07]  /*4af0*/  MOV R4, 0x4b10 ;  /* 0x00004b1000047802 */ /* 0x000fce0000000f00 */
[----:B---3-5:R-:W-:Y:S05]  /*4b00*/  CALL.REL.NOINC `($__internal_2_$__cuda_sm3x_div_rn_noftz_f32_slowpath) ;  /* 0x0000001400107944 */ /* 0x028fea0003c00000 */
[----:B------:R-:W-:-:S07]  /*4b10*/  IMAD.MOV.U32 R9, RZ, RZ, R3 ;  /* 0x000000ffff097224 */ /* 0x000fce00078e0003 */
.L_x_132:
[----:B------:R-:W-:Y:S05]  /*4b20*/  BSYNC.RECONVERGENT B3 ;  /* 0x0000000000037941 */ /* 0x000fea0003800200 */
.L_x_131:
        /* <DEDUP_REMOVED lines=21> */
.L_x_134:
[----:B------:R-:W-:Y:S05]  /*4c80*/  BSYNC.RECONVERGENT B3 ;  /* 0x0000000000037941 */ /* 0x000fea0003800200 */
.L_x_133:
        /* <DEDUP_REMOVED lines=8> */
[----:B------:R-:W-:-:S02]  /*4d10*/  VIADD R7, R7, 0x2 ;  /* 0x0000000207077836 */ /* 0x000fc40000000000 */
        /* <DEDUP_REMOVED lines=14> */
[----:B------:R-:W-:-:S07]  /*4e00*/  MOV R9, R3 ;  /* 0x0000000300097202 */ /* 0x000fce0000000f00 */
.L_x_136:
[----:B------:R-:W-:Y:S05]  /*4e10*/  BSYNC.RECONVERGENT B3 ;  /* 0x0000000000037941 */ /* 0x000fea0003800200 */
.L_x_135:
        /* <DEDUP_REMOVED lines=20> */
.L_x_138:
[----:B------:R-:W-:Y:S05]  /*4f60*/  BSYNC.RECONVERGENT B3 ;  /* 0x0000000000037941 */ /* 0x000fea0003800200 */
.L_x_137:
[----:B------:R0:W-:Y:S02]  /*4f70*/  REDG.E.ADD.F32.FTZ.RN.STRONG.GPU desc[UR36][R14.64], R3 ;  /* 0x000000030e0079a6 */ /* 0x0001e4000c12f324 */
.L_x_130:
[----:B------:R-:W1:Y:S02]  /*4f80*/  LDCU UR4, c[0x0][0x39c] ;  /* 0x00007380ff0477ac */ /* 0x000e640008000800 */
[----:B-1----:R-:W-:-:S06]  /*4f90*/  ULOP3.LUT UR5, UR4, 0x1, URZ, 0xc0, !UPT ;  /* 0x0000000104057892 */ /* 0x002fcc000f8ec0ff */
[----:B------:R-:W-:-:S05]  /*4fa0*/  IMAD.U32 R25, RZ, RZ, UR5 ;  /* 0x00000005ff197e24 */ /* 0x000fca000f8e00ff */
[----:B------:R-:W-:-:S13]  /*4fb0*/  ISETP.NE.U32.AND P0, PT, R25, 0x1, PT ;  /* 0x000000011900780c */ /* 0x000fda0003f05070 */
[----:B------:R-:W-:Y:S05]  /*4fc0*/  @!P0 BRA `(.L_x_129) ;  /* 0x0000000000b48947 */ /* 0x000fea0003800000 */
[----:B------:R-:W2:Y:S01]  /*4fd0*/  LDG.E R6, desc[UR36][R16.64+0x32c] ;  /* 0x00032c2410067981 */ /* 0x000ea2000c1e1900 */
[----:B------:R-:W-:Y:S01]  /*4fe0*/  IMAD.WIDE.U32 R4, R7, 0x4, R16 ;  /* 0x0000000407047825 */ /* 0x000fe200078e0010 */
[----:B------:R-:W1:Y:S01]  /*4ff0*/  LDCU UR5, c[0x0][0x3a8] ;  /* 0x00007500ff0577ac */ /* 0x000e620008000800 */
[----:B0-----:R-:W0:Y:S03]  /*5000*/  LDC.64 R14, c[0x0][0x390] ;  /* 0x0000e400ff0e7b82 */ /* 0x001e260000000a00 */
[----:B------:R-:W4:Y:S04]  /*5010*/  LDG.E R7, desc[UR36][R4.64+0x19c] ;  /* 0x00019c2404077981 */ /* 0x000f28000c1e1900 */
[----:B------:R-:W4:Y:S01]  /*5020*/  LDG.E R20, desc[UR36][R4.64+0x1a0] ;  /* 0x0001a02404147981 */ /* 0x000f22000c1e1900 */
[----:B------:R-:W-:Y:S01]  /*5030*/  BSSY.RECONVERGENT B3, `(.L_x_139) ;  /* 0x0000010000037945 */ /* 0x000fe20003800200 */
[----:B-1----:R-:W-:Y:S01]  /*5040*/  MOV R11, UR5 ;  /* 0x00000005000b7c02 */ /* 0x002fe20008000f00 */
[----:B--2---:R-:W1:Y:S08]  /*5050*/  MUFU.RCP R3, R6 ;  /* 0x0000000600037308 */ /* 0x004e700000001000 */
[----:B------:R-:W2:Y:S01]  /*5060*/  FCHK P0, R11, R6 ;  /* 0x000000060b007302 */ /* 0x000ea20000000000 */
[----:B----4-:R-:W-:-:S04]  /*5070*/  IMAD R9, R7, UR4, R20 ;  /* 0x0000000407097c24 */ /* 0x010fc8000f8e0214 */
[----:B0-----:R-:W-:-:S04]  /*5080*/  IMAD.WIDE R14, R9, 0x4, R14 ;  /* 0x00000004090e7825 */ /* 0x001fc800078e020e */
[----:B-1----:R-:W-:-:S04]  /*5090*/  FFMA R8, -R6, R3, 1 ;  /* 0x3f80000006087423 */ /* 0x002fc80000000103 */
        /* <DEDUP_REMOVED lines=9> */
.L_x_140:
[----:B------:R-:W-:Y:S05]  /*5130*/  BSYNC.RECONVERGENT B3 ;  /* 0x0000000000037941 */ /* 0x000fea0003800200 */
.L_x_139:
        /* <DEDUP_REMOVED lines=20> */
.L_x_142:
[----:B------:R-:W-:Y:S05]  /*5280*/  BSYNC.RECONVERGENT B3 ;  /* 0x0000000000037941 */ /* 0x000fea0003800200 */
.L_x_141:
[----:B------:R1:W-:Y:S02]  /*5290*/  REDG.E.ADD.F32.FTZ.RN.STRONG.GPU desc[UR36][R14.64], R3 ;  /* 0x000000030e0079a6 */ /* 0x0003e4000c12f324 */
.L_x_129:
[----:B------:R-:W-:Y:S05]  /*52a0*/  BSYNC.RECONVERGENT B2 ;  /* 0x0000000000027941 */ /* 0x000fea0003800200 */
.L_x_109:
[----:B0-----:R-:W2:Y:S01]  /*52b0*/  LDG.E R4, desc[UR36][R16.64+0x32c] ;  /* 0x00032c2410047981 */ /* 0x001ea2000c1e1900 */
[----:B------:R-:W-:Y:S01]  /*52c0*/  IMAD.WIDE R20, R29, 0x4, R16 ;  /* 0x000000041d147825 */ /* 0x000fe200078e0210 */
[----:B------:R-:W0:Y:S01]  /*52d0*/  LDCU UR5, c[0x0][0x3a8] ;  /* 0x00007500ff0577ac */ /* 0x000e220008000800 */
[----:B-1----:R-:W1:Y:S01]  /*52e0*/  LDC.64 R14, c[0x0][0x390] ;  /* 0x0000e400ff0e7b82 */ /* 0x002e620000000a00 */
[----:B------:R-:W4:Y:S01]  /*52f0*/  LDG.E R7, desc[UR36][R16.64+0x19c] ;  /* 0x00019c2410077981 */ /* 0x000f22000c1e1900 */
[----:B------:R-:W4:Y:S03]  /*5300*/  LDCU UR4, c[0x0][0x39c] ;  /* 0x00007380ff0477ac */ /* 0x000f260008000800 */
        /* <DEDUP_REMOVED lines=17> */
.L_x_144:
[----:B------:R-:W-:Y:S05]  /*5420*/  BSYNC.RECONVERGENT B2 ;  /* 0x0000000000027941 */ /* 0x000fea0003800200 */
.L_x_143:
        /* <DEDUP_REMOVED lines=20> */
.L_x_146:
[----:B------:R-:W-:Y:S05]  /*5570*/  BSYNC.RECONVERGENT B2 ;  /* 0x0000000000027941 */ /* 0x000fea0003800200 */
.L_x_145:
[----:B------:R0:W-:Y:S01]  /*5580*/  REDG.E.ADD.F32.FTZ.RN.STRONG.GPU desc[UR36][R14.64], R3 ;  /* 0x000000030e0079a6 */ /* 0x0001e2000c12f324 */
[----:B------:R-:W-:-:S03]  /*5590*/  ISETP.NE.AND P1, PT, R31, RZ, PT ;  /* 0x000000ff1f00720c */ /* 0x000fc60003f25270 */
[----:B---3--:R-:W2:Y:S01]  /*55a0*/  LDG.E R0, desc[UR36][R16.64+0x32c] ;  /* 0x00032c2410007981 */ /* 0x008ea2000c1e1900 */
[----:B------:R-:W1:Y:S01]  /*55b0*/  S2R R6, SR_LANEID ;  /* 0x0000000000067919 */ /* 0x000e620000000000 */
[----:B------:R-:W3:Y:S01]  /*55c0*/  LDC.64 R4, c[0x0][0x3b0] ;  /* 0x0000ec00ff047b82 */ /* 0x000ee20000000a00 */
[----:B------:R-:W-:Y:S02]  /*55d0*/  VOTEU.ANY UR4, UPT, PT ;  /* 0x0000000000047886 */ /* 0x000fe400038e0100 */
[----:B------:R-:W-:-:S06]  /*55e0*/  UFLO.U32 UR4, UR4 ;  /* 0x00000004000472bd */ /* 0x000fcc00080e0000 */
[----:B-1----:R-:W-:Y:S02]  /*55f0*/  ISETP.EQ.U32.AND P0, PT, R6, UR4, PT ;  /* 0x0000000406007c0c */ /* 0x002fe4000bf02070 */
[----:B--2---:R-:W-:-:S13]  /*5600*/  CREDUX.MIN.S32 UR5, R0 ;  /* 0x00000000000572cc */ /* 0x004fda0000008200 */
[----:B------:R-:W-:-:S05]  /*5610*/  IMAD.U32 R7, RZ, RZ, UR5 ;  /* 0x00000005ff077e24 */ /* 0x000fca000f8e00ff */
[----:B---3--:R0:W-:Y:S01]  /*5620*/  @P0 REDG.E.MIN.S32.STRONG.GPU desc[UR36][R4.64], R7 ;  /* 0x000000070400098e */ /* 0x0081e2000c92e324 */
[----:B------:R-:W-:Y:S05]  /*5630*/  @P1 BRA `(.L_x_147) ;  /* 0xffffffac00241947 */ /* 0x000fea000383ffff */
[----:B------:R-:W-:Y:S05]  /*5640*/  BSYNC B6 ;  /* 0x0000000000067941 */ /* 0x000fea0003800000 */
.L_x_0:
[----:B-----5:R-:W-:Y:S04]  /*5650*/  STG.E.64 desc[UR36][R36.64], R40 ;  /* 0x0000002824007986 */ /* 0x020fe8000c101b24 */
[----:B------:R-:W-:Y:S04]  /*5660*/  STG.E.64 desc[UR36][R36.64+0x8], R22 ;  /* 0x0000081624007986 */ /* 0x000fe8000c101b24 */
[----:B------:R-:W-:Y:S04]  /*5670*/  STG.E.64 desc[UR36][R36.64+0x10], R18 ;  /* 0x0000101224007986 */ /* 0x000fe8000c101b24 */
[----:B------:R-:W-:Y:S04]  /*5680*/  STG.E.64 desc[UR36][R36.64+0x18], R38 ;  /* 0x0000182624007986 */ /* 0x000fe8000c101b24 */
[----:B------:R-:W-:Y:S04]  /*5690*/  STG.E.64 desc[UR36][R36.64+0x28], R34 ;  /* 0x0000282224007986 */ /* 0x000fe8000c101b24 */
[----:B------:R-:W-:Y:S01]  /*56a0*/  STG.E desc[UR36][R36.64+0x20], R30 ;  /* 0x0000201e24007986 */ /* 0x000fe2000c101924 */
[----:B------:R-:W-:Y:S05]  /*56b0*/  EXIT ;  /* 0x000000000000794d */ /* 0x000fea0003800000 */
        .weak           $__internal_0_$__cuda_sm20_dblrcp_rn_slowpath_v3
        .type           $__internal_0_$__cuda_sm20_dblrcp_rn_slowpath_v3,@function
        .size           $__internal_0_$__cuda_sm20_dblrcp_rn_slowpath_v3,($__internal_1_$__cuda_sm20_div_rn_f64_full - $__internal_0_$__cuda_sm20_dblrcp_rn_slowpath_v3)
$__internal_0_$__cuda_sm20_dblrcp_rn_slowpath_v3:
[----:B------:R-:W-:Y:S01]  /*56c0*/  IMAD.MOV.U32 R10, RZ, RZ, R12 ;  /* 0x000000ffff0a7224 */ /* 0x000fe200078e000c */
[----:B------:R-:W-:Y:S01]  /*56d0*/  MOV R11, R13 ;  /* 0x0000000d000b7202 */ /* 0x000fe20000000f00 */
[----:B------:R-:W-:Y:S05]  /*56e0*/  BSSY.RECONVERGENT B4, `(.L_x_148) ;  /* 0x0000025000047945 */ /* 0x000fea0003800200 */
[----:B------:R-:W-:-:S14]  /*56f0*/  DSETP.GTU.AND P0, PT, |R10|, +INF , PT ;  /* 0x7ff000000a00742a */ /* 0x000fdc0003f0c200 */
[----:B------:R-:W-:Y:S05]  /*5700*/  @P0 BRA `(.L_x_149) ;  /* 0x0000000000800947 */ /* 0x000fea0003800000 */
[----:B------:R-:W-:-:S05]  /*5710*/  LOP3.LUT R13, R13, 0x7fffffff, RZ, 0xc0, !PT ;  /* 0x7fffffff0d0d7812 */ /* 0x000fca00078ec0ff */
[----:B------:R-:W-:-:S05]  /*5720*/  VIADD R12, R13, 0xffffffff ;  /* 0xffffffff0d0c7836 */ /* 0x000fca0000000000 */
[----:B------:R-:W-:-:S13]  /*5730*/  ISETP.GE.U32.AND P0, PT, R12, 0x7fefffff, PT ;  /* 0x7fefffff0c00780c */ /* 0x000fda0003f06070 */
[----:B------:R-:W-:Y:S01]  /*5740*/  @P0 LOP3.LUT R15, R11, 0x7ff00000, RZ, 0x3c, !PT ;  /* 0x7ff000000b0f0812 */ /* 0x000fe200078e3cff */
[----:B------:R-:W-:Y:S01]  /*5750*/  @P0 IMAD.MOV.U32 R14, RZ, RZ, RZ ;  /* 0x000000ffff0e0224 */ /* 0x000fe200078e00ff */
[----:B------:R-:W-:Y:S06]  /*5760*/  @P0 BRA `(.L_x_150) ;  /* 0x0000000000700947 */ /* 0x000fec0003800000 */
[----:B------:R-:W-:-:S13]  /*5770*/  ISETP.GE.U32.AND P0, PT, R13, 0x1000001, PT ;  /* 0x010000010d00780c */ /* 0x000fda0003f06070 */
[----:B------:R-:W-:Y:S05]  /*5780*/  @!P0 BRA `(.L_x_151) ;  /* 0x0000000000388947 */ /* 0x000fea0003800000 */
[----:B------:R-:W-:Y:S01]  /*5790*/  VIADD R13, R11, 0xc0200000 ;  /* 0xc02000000b0d7836 */ /* 0x000fe20000000000 */
[----:B------:R-:W-:Y:S01]  /*57a0*/  MOV R12, R10 ;  /* 0x0000000a000c7202 */ /* 0x000fe20000000f00 */
[----:B------:R-:W-:Y:S02]  /*57b0*/  IMAD.MOV.U32 R14, RZ, RZ, R7 ;  /* 0x000000ffff0e7224 */ /* 0x000fe400078e0007 */
[----:B------:R-:W0:Y:S04]  /*57c0*/  MUFU.RCP64H R15, R13 ;  /* 0x0000000d000f7308 */ /* 0x000e280000001800 */
[----:B0-----:R-:W-:-:S08]  /*57d0*/  DFMA R20, -R12, R14, 1 ;  /* 0x3ff000000c14742b */ /* 0x001fd0000000010e */
[----:B------:R-:W-:-:S08]  /*57e0*/  DFMA R20, R20, R20, R20 ;  /* 0x000000141414722b */ /* 0x000fd00000000014 */
[----:B------:R-:W-:-:S08]  /*57f0*/  DFMA R20, R14, R20, R14 ;  /* 0x000000140e14722b */ /* 0x000fd0000000000e */
[----:B------:R-:W-:-:S08]  /*5800*/  DFMA R14, -R12, R20, 1 ;  /* 0x3ff000000c0e742b */ /* 0x000fd00000000114 */
[----:B------:R-:W-:-:S08]  /*5810*/  DFMA R14, R20, R14, R20 ;  /* 0x0000000e140e722b */ /* 0x000fd00000000014 */
[----:B------:R-:W-:-:S08]  /*5820*/  DMUL R14, R14, 2.2250738585072013831e-308 ;  /* 0x001000000e0e7828 */ /* 0x000fd00000000000 */
[----:B------:R-:W-:-:S08]  /*5830*/  DFMA R10, -R10, R14, 1 ;  /* 0x3ff000000a0a742b */ /* 0x000fd0000000010e */
[----:B------:R-:W-:-:S08]  /*5840*/  DFMA R10, R10, R10, R10 ;  /* 0x0000000a0a0a722b */ /* 0x000fd0000000000a */
[----:B------:R-:W-:Y:S01]  /*5850*/  DFMA R14, R14, R10, R14 ;  /* 0x0000000a0e0e722b */ /* 0x000fe2000000000e */
[----:B------:R-:W-:Y:S10]  /*5860*/  BRA `(.L_x_150) ;  /* 0x0000000000307947 */ /* 0x000ff40003800000 */
.L_x_151:
[----:B------:R-:W-:Y:S01]  /*5870*/  DMUL R10, R10, 8.11296384146066816958e+31 ;  /* 0x469000000a0a7828 */ /* 0x000fe20000000000 */
[----:B------:R-:W-:-:S05]  /*5880*/  IMAD.MOV.U32 R12, RZ, RZ, R7 ;  /* 0x000000ffff0c7224 */ /* 0x000fca00078e0007 */
[----:B------:R-:W0:Y:S02]  /*5890*/  MUFU.RCP64H R13, R11 ;  /* 0x0000000b000d7308 */ /* 0x000e240000001800 */
[----:B0-----:R-:W-:-:S08]  /*58a0*/  DFMA R14, -R10, R12, 1 ;  /* 0x3ff000000a0e742b */ /* 0x001fd0000000010c */
[----:B------:R-:W-:-:S08]  /*58b0*/  DFMA R14, R14, R14, R14 ;  /* 0x0000000e0e0e722b */ /* 0x000fd0000000000e */
[----:B------:R-:W-:-:S08]  /*58c0*/  DFMA R14, R12, R14, R12 ;  /* 0x0000000e0c0e722b */ /* 0x000fd0000000000c */
[----:B------:R-:W-:-:S08]  /*58d0*/  DFMA R12, -R10, R14, 1 ;  /* 0x3ff000000a0c742b */ /* 0x000fd0000000010e */
[----:B------:R-:W-:-:S08]  /*58e0*/  DFMA R12, R14, R12, R14 ;  /* 0x0000000c0e0c722b */ /* 0x000fd0000000000e */
[----:B------:R-:W-:Y:S01]  /*58f0*/  DMUL R14, R12, 8.11296384146066816958e+31 ;  /* 0x469000000c0e7828 */ /* 0x000fe20000000000 */
[----:B------:R-:W-:Y:S10]  /*5900*/  BRA `(.L_x_150) ;  /* 0x0000000000087947 */ /* 0x000ff40003800000 */
.L_x_149:
[----:B------:R-:W-:Y:S01]  /*5910*/  LOP3.LUT R15, R11, 0x80000, RZ, 0xfc, !PT ;  /* 0x000800000b0f7812 */ /* 0x000fe200078efcff */
[----:B------:R-:W-:-:S07]  /*5920*/  IMAD.MOV.U32 R14, RZ, RZ, R10 ;  /* 0x000000ffff0e7224 */ /* 0x000fce00078e000a */
.L_x_150:
[----:B------:R-:W-:Y:S05]  /*5930*/  BSYNC.RECONVERGENT B4 ;  /* 0x0000000000047941 */ /* 0x000fea0003800200 */
.L_x_148:
[----:B------:R-:W-:Y:S01]  /*5940*/  IMAD.MOV.U32 R10, RZ, RZ, R0 ;  /* 0x000000ffff0a7224 */ /* 0x000fe200078e0000 */
[----:B------:R-:W-:Y:S01]  /*5950*/  MOV R62, R14 ;  /* 0x0000000e003e7202 */ /* 0x000fe20000000f00 */
[----:B------:R-:W-:Y:S02]  /*5960*/  IMAD.MOV.U32 R11, RZ, RZ, 0x0 ;  /* 0x00000000ff0b7424 */ /* 0x000fe400078e00ff */
[----:B------:R-:W-:Y:S02]  /*5970*/  IMAD.MOV.U32 R63, RZ, RZ, R15 ;  /* 0x000000ffff3f7224 */ /* 0x000fe400078e000f */
[----:B------:R-:W-:Y:S05]  /*5980*/  RET.REL.NODEC R10 `(_Z17moverFormigasCUDAP7formigaPfS1_iifffiS1_P17curandStateXORWOW) ;  /* 0xffffffa40a9c7950 */ /* 0x000fea0003c3ffff */
        .weak           $__internal_1_$__cuda_sm20_div_rn_f64_full
        .type           $__internal_1_$__cuda_sm20_div_rn_f64_full,@function
        .size           $__internal_1_$__cuda_sm20_div_rn_f64_full,($__internal_2_$__cuda_sm3x_div_rn_noftz_f32_slowpath - $__internal_1_$__cuda_sm20_div_rn_f64_full)
$__internal_1_$__cuda_sm20_div_rn_f64_full:
[C---:B------:R-:W-:Y:S01]  /*5990*/  FSETP.GEU.AND P0, PT, |R13|.reuse, 1.469367938527859385e-39, PT ;  /* 0x001000000d00780b */ /* 0x040fe20003f0e200 */
[----:B------:R-:W-:Y:S01]  /*59a0*/  IMAD.MOV.U32 R20, RZ, RZ, 0x1 ;  /* 0x00000001ff147424 */ /* 0x000fe200078e00ff */
[----:B------:R-:W-:Y:S01]  /*59b0*/  LOP3.LUT R10, R13, 0x800fffff, RZ, 0xc0, !PT ;  /* 0x800fffff0d0a7812 */ /* 0x000fe200078ec0ff */
[----:B------:R-:W-:Y:S01]  /*59c0*/  IMAD.MOV.U32 R41, RZ, RZ, 0x1ca00000 ;  /* 0x1ca00000ff297424 */ /* 0x000fe200078e00ff */
[C---:B------:R-:W-:Y:S01]  /*59d0*/  FSETP.GEU.AND P2, PT, |R15|.reuse, 1.469367938527859385e-39, PT ;  /* 0x001000000f00780b */ /* 0x040fe20003f4e200 */
[----:B------:R-:W-:Y:S01]  /*59e0*/  BSSY.RECONVERGENT B7, `(.L_x_152) ;  /* 0x0000053000077945 */ /* 0x000fe20003800200 */
[----:B------:R-:W-:Y:S02]  /*59f0*/  LOP3.LUT R11, R10, 0x3ff00000, RZ, 0xfc, !PT ;  /* 0x3ff000000a0b7812 */ /* 0x000fe400078efcff */
[----:B------:R-:W-:Y:S02]  /*5a00*/  MOV R10, R12 ;  /* 0x0000000c000a7202 */ /* 0x000fe40000000f00 */
[----:B------:R-:W-:-:S02]  /*5a10*/  LOP3.LUT R3, R15, 0x7ff00000, RZ, 0xc0, !PT ;  /* 0x7ff000000f037812 */ /* 0x000fc400078ec0ff */
[----:B------:R-:W-:Y:S01]  /*5a20*/  LOP3.LUT R52, R13, 0x7ff00000, RZ, 0xc0, !PT ;  /* 0x7ff000000d347812 */ /* 0x000fe200078ec0ff */
[----:B------:R-:W-:Y:S02]  /*5a30*/  @!P0 DMUL R10, R12, 8.98846567431157953865e+307 ;  /* 0x7fe000000c0a8828 */ /* 0x000fe40000000000 */
[----:B------:R-:W-:Y:S01]  /*5a40*/  IMAD.MOV.U32 R50, RZ, RZ, R3 ;  /* 0x000000ffff327224 */ /* 0x000fe200078e0003 */
[----:B------:R-:W-:Y:S02]  /*5a50*/  ISETP.GE.U32.AND P1, PT, R3, R52, PT ;  /* 0x000000340300720c */ /* 0x000fe40003f26070 */
[----:B------:R-:W-:Y:S01]  /*5a60*/  @!P2 LOP3.LUT R46, R13, 0x7ff00000, RZ, 0xc0, !PT ;  /* 0x7ff000000d2ea812 */ /* 0x000fe200078ec0ff */
[----:B------:R-:W0:Y:S03]  /*5a70*/  MUFU.RCP64H R21, R11 ;  /* 0x0000000b00157308 */ /* 0x000e260000001800 */
[----:B------:R-:W-:-:S02]  /*5a80*/  @!P2 ISETP.GE.U32.AND P3, PT, R3, R46, PT ;  /* 0x0000002e0300a20c */ /* 0x000fc40003f66070 */
[----:B------:R-:W-:Y:S02]  /*5a90*/  @!P2 MOV R46, RZ ;  /* 0x000000ff002ea202 */ /* 0x000fe40000000f00 */
[----:B------:R-:W-:-:S04]  /*5aa0*/  @!P2 SEL R7, R41, 0x63400000, !P3 ;  /* 0x634000002907a807 */ /* 0x000fc80005800000 */
[----:B------:R-:W-:-:S04]  /*5ab0*/  @!P2 LOP3.LUT R7, R7, 0x80000000, R15, 0xf8, !PT ;  /* 0x800000000707a812 */ /* 0x000fc800078ef80f */
[----:B------:R-:W-:Y:S01]  /*5ac0*/  @!P2 LOP3.LUT R47, R7, 0x100000, RZ, 0xfc, !PT ;  /* 0x00100000072fa812 */ /* 0x000fe200078efcff */
[----:B------:R-:W-:Y:S01]  /*5ad0*/  IMAD.MOV.U32 R7, RZ, RZ, R52 ;  /* 0x000000ffff077224 */ /* 0x000fe200078e0034 */
[----:B0-----:R-:W-:Y:S01]  /*5ae0*/  DFMA R44, R20, -R10, 1 ;  /* 0x3ff00000142c742b */ /* 0x001fe2000000080a */
[----:B------:R-:W-:-:S04]  /*5af0*/  @!P0 LOP3.LUT R7, R11, 0x7ff00000, RZ, 0xc0, !PT ;  /* 0x7ff000000b078812 */ /* 0x000fc800078ec0ff */
[----:B------:R-:W-:-:S03]  /*5b00*/  IADD3 R52, PT, PT, R7, -0x1, RZ ;  /* 0xffffffff07347810 */ /* 0x000fc60007ffe0ff */
[----:B------:R-:W-:-:S08]  /*5b10*/  DFMA R44, R44, R44, R44 ;  /* 0x0000002c2c2c722b */ /* 0x000fd0000000002c */
[----:B------:R-:W-:Y:S01]  /*5b20*/  DFMA R44, R20, R44, R20 ;  /* 0x0000002c142c722b */ /* 0x000fe20000000014 */
[----:B------:R-:W-:Y:S01]  /*5b30*/  SEL R21, R41, 0x63400000, !P1 ;  /* 0x6340000029157807 */ /* 0x000fe20004800000 */
[----:B------:R-:W-:-:S03]  /*5b40*/  IMAD.MOV.U32 R20, RZ, RZ, R14 ;  /* 0x000000ffff147224 */ /* 0x000fc600078e000e */
[----:B------:R-:W-:-:S03]  /*5b50*/  LOP3.LUT R21, R21, 0x800fffff, R15, 0xf8, !PT ;  /* 0x800fffff15157812 */ /* 0x000fc600078ef80f */
[----:B------:R-:W-:-:S03]  /*5b60*/  DFMA R48, R44, -R10, 1 ;  /* 0x3ff000002c30742b */ /* 0x000fc6000000080a */
[----:B------:R-:W-:-:S05]  /*5b70*/  @!P2 DFMA R20, R20, 2, -R46 ;  /* 0x400000001414a82b */ /* 0x000fca000000082e */
[----:B------:R-:W-:-:S05]  /*5b80*/  DFMA R44, R44, R48, R44 ;  /* 0x000000302c2c722b */ /* 0x000fca000000002c */
[----:B------:R-:W-:-:S03]  /*5b90*/  @!P2 LOP3.LUT R50, R21, 0x7ff00000, RZ, 0xc0, !PT ;  /* 0x7ff000001532a812 */ /* 0x000fc600078ec0ff */
[----:B------:R-:W-:Y:S02]  /*5ba0*/  DMUL R46, R44, R20 ;  /* 0x000000142c2e7228 */ /* 0x000fe40000000000 */
[----:B------:R-:W-:-:S05]  /*5bb0*/  VIADD R51, R50, 0xffffffff ;  /* 0xffffffff32337836 */ /* 0x000fca0000000000 */
[----:B------:R-:W-:Y:S01]  /*5bc0*/  ISETP.GT.U32.AND P0, PT, R51, 0x7feffffe, PT ;  /* 0x7feffffe3300780c */ /* 0x000fe20003f04070 */
[----:B------:R-:W-:-:S03]  /*5bd0*/  DFMA R48, R46, -R10, R20 ;  /* 0x8000000a2e30722b */ /* 0x000fc60000000014 */
[----:B------:R-:W-:-:S05]  /*5be0*/  ISETP.GT.U32.OR P0, PT, R52, 0x7feffffe, P0 ;  /* 0x7feffffe3400780c */ /* 0x000fca0000704470 */
[----:B------:R-:W-:-:S08]  /*5bf0*/  DFMA R44, R44, R48, R46 ;  /* 0x000000302c2c722b */ /* 0x000fd0000000002e */
[----:B------:R-:W-:Y:S05]  /*5c00*/  @P0 BRA `(.L_x_153) ;  /* 0x00000000006c0947 */ /* 0x000fea0003800000 */
[----:B------:R-:W-:-:S04]  /*5c10*/  LOP3.LUT R14, R13, 0x7ff00000, RZ, 0xc0, !PT ;  /* 0x7ff000000d0e7812 */ /* 0x000fc800078ec0ff */
[CC--:B------:R-:W-:Y:S02]  /*5c20*/  VIADDMNMX R7, R3.reuse, -R14.reuse, 0xb9600000, !PT ;  /* 0xb960000003077446 */ /* 0x0c0fe4000780090e */
[----:B------:R-:W-:Y:S02]  /*5c30*/  ISETP.GE.U32.AND P0, PT, R3, R14, PT ;  /* 0x0000000e0300720c */ /* 0x000fe40003f06070 */
[----:B------:R-:W-:Y:S02]  /*5c40*/  VIMNMX R7, PT, PT, R7, 0x46a00000, PT ;  /* 0x46a0000007077848 */ /* 0x000fe40003fe0100 */
[----:B------:R-:W-:-:S05]  /*5c50*/  SEL R14, R41, 0x63400000, !P0 ;  /* 0x63400000290e7807 */ /* 0x000fca0004000000 */
[----:B------:R-:W-:Y:S02]  /*5c60*/  IMAD.IADD R7, R7, 0x1, -R14 ;  /* 0x0000000107077824 */ /* 0x000fe400078e0a0e */
[----:B------:R-:W-:Y:S02]  /*5c70*/  IMAD.MOV.U32 R14, RZ, RZ, RZ ;  /* 0x000000ffff0e7224 */ /* 0x000fe400078e00ff */
[----:B------:R-:W-:-:S06]  /*5c80*/  VIADD R15, R7, 0x7fe00000 ;  /* 0x7fe00000070f7836 */ /* 0x000fcc0000000000 */
[----:B------:R-:W-:-:S10]  /*5c90*/  DMUL R46, R44, R14 ;  /* 0x0000000e2c2e7228 */ /* 0x000fd40000000000 */
[----:B------:R-:W-:-:S13]  /*5ca0*/  FSETP.GTU.AND P0, PT, |R47|, 1.469367938527859385e-39, PT ;  /* 0x001000002f00780b */ /* 0x000fda0003f0c200 */
[----:B------:R-:W-:Y:S05]  /*5cb0*/  @P0 BRA `(.L_x_154) ;  /* 0x0000000000940947 */ /* 0x000fea0003800000 */
[----:B------:R-:W-:Y:S01]  /*5cc0*/  DFMA R10, R44, -R10, R20 ;  /* 0x8000000a2c0a722b */ /* 0x000fe20000000014 */
[----:B------:R-:W-:-:S09]  /*5cd0*/  MOV R14, RZ ;  /* 0x000000ff000e7202 */ /* 0x000fd20000000f00 */
[C---:B------:R-:W-:Y:S02]  /*5ce0*/  FSETP.NEU.AND P0, PT, R11.reuse, RZ, PT ;  /* 0x000000ff0b00720b */ /* 0x040fe40003f0d000 */
[----:B------:R-:W-:-:S04]  /*5cf0*/  LOP3.LUT R13, R11, 0x80000000, R13, 0x48, !PT ;  /* 0x800000000b0d7812 */ /* 0x000fc800078e480d */
[----:B------:R-:W-:-:S07]  /*5d00*/  LOP3.LUT R15, R13, R15, RZ, 0xfc, !PT ;  /* 0x0000000f0d0f7212 */ /* 0x000fce00078efcff */
[----:B------:R-:W-:Y:S05]  /*5d10*/  @!P0 BRA `(.L_x_154) ;  /* 0x00000000007c8947 */ /* 0x000fea0003800000 */
[----:B------:R-:W-:Y:S01]  /*5d20*/  IMAD.MOV R11, RZ, RZ, -R7 ;  /* 0x000000ffff0b7224 */ /* 0x000fe200078e0a07 */
[----:B------:R-:W-:Y:S01]  /*5d30*/  DMUL.RP R14, R44, R14 ;  /* 0x0000000e2c0e7228 */ /* 0x000fe20000008000 */
[----:B------:R-:W-:Y:S01]  /*5d40*/  IMAD.MOV.U32 R10, RZ, RZ, RZ ;  /* 0x000000ffff0a7224 */ /* 0x000fe200078e00ff */
[----:B------:R-:W-:-:S05]  /*5d50*/  IADD3 R3, PT, PT, -R7, -0x43300000, RZ ;  /* 0xbcd0000007037810 */ /* 0x000fca0007ffe1ff */
[----:B------:R-:W-:-:S03]  /*5d60*/  DFMA R10, R46, -R10, R44 ;  /* 0x8000000a2e0a722b */ /* 0x000fc6000000002c */
[----:B------:R-:W-:-:S07]  /*5d70*/  LOP3.LUT R13, R15, R13, RZ, 0x3c, !PT ;  /* 0x0000000d0f0d7212 */ /* 0x000fce00078e3cff */
[----:B------:R-:W-:-:S04]  /*5d80*/  FSETP.NEU.AND P0, PT, |R11|, R3, PT ;  /* 0x000000030b00720b */ /* 0x000fc80003f0d200 */
[----:B------:R-:W-:Y:S02]  /*5d90*/  FSEL R46, R14, R46, !P0 ;  /* 0x0000002e0e2e7208 */ /* 0x000fe40004000000 */
[----:B------:R-:W-:Y:S01]  /*5da0*/  FSEL R47, R13, R47, !P0 ;  /* 0x0000002f0d2f7208 */ /* 0x000fe20004000000 */
[----:B------:R-:W-:Y:S06]  /*5db0*/  BRA `(.L_x_154) ;  /* 0x0000000000547947 */ /* 0x000fec0003800000 */
.L_x_153:
[----:B------:R-:W-:-:S14]  /*5dc0*/  DSETP.NAN.AND P0, PT, R14, R14, PT ;  /* 0x0000000e0e00722a */ /* 0x000fdc0003f08000 */
[----:B------:R-:W-:Y:S05]  /*5dd0*/  @P0 BRA `(.L_x_155) ;  /* 0x0000000000440947 */ /* 0x000fea0003800000 */
[----:B------:R-:W-:-:S14]  /*5de0*/  DSETP.NAN.AND P0, PT, R12, R12, PT ;  /* 0x0000000c0c00722a */ /* 0x000fdc0003f08000 */
[----:B------:R-:W-:Y:S05]  /*5df0*/  @P0 BRA `(.L_x_156) ;  /* 0x0000000000300947 */ /* 0x000fea0003800000 */
[----:B------:R-:W-:Y:S01]  /*5e00*/  ISETP.NE.AND P0, PT, R50, R7, PT ;  /* 0x000000073200720c */ /* 0x000fe20003f05270 */
[----:B------:R-:W-:Y:S01]  /*5e10*/  IMAD.MOV.U32 R46, RZ, RZ, 0x0 ;  /* 0x00000000ff2e7424 */ /* 0x000fe200078e00ff */
[----:B------:R-:W-:-:S11]  /*5e20*/  MOV R47, 0xfff80000 ;  /* 0xfff80000002f7802 */ /* 0x000fd60000000f00 */
[----:B------:R-:W-:Y:S05]  /*5e30*/  @!P0 BRA `(.L_x_154) ;  /* 0x0000000000348947 */ /* 0x000fea0003800000 */
[----:B------:R-:W-:Y:S02]  /*5e40*/  ISETP.NE.AND P0, PT, R50, 0x7ff00000, PT ;  /* 0x7ff000003200780c */ /* 0x000fe40003f05270 */
[----:B------:R-:W-:Y:S02]  /*5e50*/  LOP3.LUT R47, R15, 0x80000000, R13, 0x48, !PT ;  /* 0x800000000f2f7812 */ /* 0x000fe400078e480d */
[----:B------:R-:W-:-:S13]  /*5e60*/  ISETP.EQ.OR P0, PT, R7, RZ, !P0 ;  /* 0x000000ff0700720c */ /* 0x000fda0004702670 */
[----:B------:R-:W-:Y:S01]  /*5e70*/  @P0 LOP3.LUT R3, R47, 0x7ff00000, RZ, 0xfc, !PT ;  /* 0x7ff000002f030812 */ /* 0x000fe200078efcff */
[----:B------:R-:W-:Y:S02]  /*5e80*/  @!P0 IMAD.MOV.U32 R46, RZ, RZ, RZ ;  /* 0x000000ffff2e8224 */ /* 0x000fe400078e00ff */
[----:B------:R-:W-:Y:S02]  /*5e90*/  @P0 IMAD.MOV.U32 R46, RZ, RZ, RZ ;  /* 0x000000ffff2e0224 */ /* 0x000fe400078e00ff */
[----:B------:R-:W-:Y:S01]  /*5ea0*/  @P0 IMAD.MOV.U32 R47, RZ, RZ, R3 ;  /* 0x000000ffff2f0224 */ /* 0x000fe200078e0003 */
[----:B------:R-:W-:Y:S06]  /*5eb0*/  BRA `(.L_x_154) ;  /* 0x0000000000147947 */ /* 0x000fec0003800000 */
.L_x_156:
[----:B------:R-:W-:Y:S02]  /*5ec0*/  LOP3.LUT R47, R13, 0x80000, RZ, 0xfc, !PT ;  /* 0x000800000d2f7812 */ /* 0x000fe400078efcff */
[----:B------:R-:W-:Y:S01]  /*5ed0*/  MOV R46, R12 ;  /* 0x0000000c002e7202 */ /* 0x000fe20000000f00 */
[----:B------:R-:W-:Y:S06]  /*5ee0*/  BRA `(.L_x_154) ;  /* 0x0000000000087947 */ /* 0x000fec0003800000 */
.L_x_155:
[----:B------:R-:W-:Y:S01]  /*5ef0*/  LOP3.LUT R47, R15, 0x80000, RZ, 0xfc, !PT ;  /* 0x000800000f2f7812 */ /* 0x000fe200078efcff */
[----:B------:R-:W-:-:S07]  /*5f00*/  IMAD.MOV.U32 R46, RZ, RZ, R14 ;  /* 0x000000ffff2e7224 */ /* 0x000fce00078e000e */
.L_x_154:
[----:B------:R-:W-:Y:S05]  /*5f10*/  BSYNC.RECONVERGENT B7 ;  /* 0x0000000000077941 */ /* 0x000fea0003800200 */
.L_x_152:
[----:B------:R-:W-:Y:S02]  /*5f20*/  IMAD.MOV.U32 R10, RZ, RZ, R0 ;  /* 0x000000ffff0a7224 */ /* 0x000fe400078e0000 */
[----:B------:R-:W-:-:S04]  /*5f30*/  IMAD.MOV.U32 R11, RZ, RZ, 0x0 ;  /* 0x00000000ff0b7424 */ /* 0x000fc800078e00ff */
[----:B------:R-:W-:Y:S05]  /*5f40*/  RET.REL.NODEC R10 `(_Z17moverFormigasCUDAP7formigaPfS1_iifffiS1_P17curandStateXORWOW) ;  /* 0xffffffa00a2c7950 */ /* 0x000fea0003c3ffff */
        .weak           $__internal_2_$__cuda_sm3x_div_rn_noftz_f32_slowpath
        .type           $__internal_2_$__cuda_sm3x_div_rn_noftz_f32_slowpath,@function
        .size           $__internal_2_$__cuda_sm3x_div_rn_noftz_f32_slowpath,($_Z17moverFormigasCUDAP7formigaPfS1_iifffiS1_P17curandStateXORWOW$__internal_accurate_pow - $__internal_2_$__cuda_sm3x_div_rn_noftz_f32_slowpath)
$__internal_2_$__cuda_sm3x_div_rn_noftz_f32_slowpath:
[----:B------:R-:W-:Y:S01]  /*5f50*/  SHF.R.U32.HI R6, RZ, 0x17, R3 ;  /* 0x00000017ff067819 */ /* 0x000fe20000011603 */
[----:B------:R-:W-:Y:S01]  /*5f60*/  BSSY.RECONVERGENT B0, `(.L_x_157) ;  /* 0x0000063000007945 */ /* 0x000fe20003800200 */
[--C-:B------:R-:W-:Y:S01]  /*5f70*/  SHF.R.U32.HI R9, RZ, 0x17, R0.reuse ;  /* 0x00000017ff097819 */ /* 0x100fe20000011600 */
[----:B------:R-:W-:Y:S01]  /*5f80*/  IMAD.MOV.U32 R8, RZ, RZ, R0 ;  /* 0x000000ffff087224 */ /* 0x000fe200078e0000 */
[----:B------:R-:W-:Y:S02]  /*5f90*/  LOP3.LUT R6, R6, 0xff, RZ, 0xc0, !PT ;  /* 0x000000ff06067812 */ /* 0x000fe400078ec0ff */
[----:B------:R-:W-:Y:S02]  /*5fa0*/  LOP3.LUT R9, R9, 0xff, RZ, 0xc0, !PT ;  /* 0x000000ff09097812 */ /* 0x000fe400078ec0ff */
[----:B------:R-:W-:-:S03]  /*5fb0*/  IADD3 R10, PT, PT, R6, -0x1, RZ ;  /* 0xffffffff060a7810 */ /* 0x000fc60007ffe0ff */
[----:B------:R-:W-:Y:S01]  /*5fc0*/  VIADD R11, R9, 0xffffffff ;  /* 0xffffffff090b7836 */ /* 0x000fe20000000000 */
[----:B------:R-:W-:-:S04]  /*5fd0*/  ISETP.GT.U32.AND P0, PT, R10, 0xfd, PT ;  /* 0x000000fd0a00780c */ /* 0x000fc80003f04070 */
[----:B------:R-:W-:-:S13]  /*5fe0*/  ISETP.GT.U32.OR P0, PT, R11, 0xfd, P0 ;  /* 0x000000fd0b00780c */ /* 0x000fda0000704470 */
[----:B------:R-:W-:Y:S01]  /*5ff0*/  @!P0 IMAD.MOV.U32 R5, RZ, RZ, RZ ;  /* 0x000000ffff058224 */ /* 0x000fe200078e00ff */
[----:B------:R-:W-:Y:S06]  /*6000*/  @!P0 BRA `(.L_x_158) ;  /* 0x00000000005c8947 */ /* 0x000fec0003800000 */
[----:B------:R-:W-:Y:S02]  /*6010*/  FSETP.GTU.FTZ.AND P0, PT, |R0|, +INF , PT ;  /* 0x7f8000000000780b */ /* 0x000fe40003f1c200 */
[----:B------:R-:W-:-:S04]  /*6020*/  FSETP.GTU.FTZ.AND P1, PT, |R3|, +INF , PT ;  /* 0x7f8000000300780b */ /* 0x000fc80003f3c200 */
[----:B------:R-:W-:-:S13]  /*6030*/  PLOP3.LUT P0, PT, P0, P1, PT, 0xf8, 0x8f ;  /* 0x00000000008f781c */ /* 0x000fda0000703f70 */
[----:B------:R-:W-:Y:S05]  /*6040*/  @P0 BRA `(.L_x_159) ;  /* 0x00000004004c0947 */ /* 0x000fea0003800000 */
[----:B------:R-:W-:-:S13]  /*6050*/  LOP3.LUT P0, RZ, R3, 0x7fffffff, R8, 0xc8, !PT ;  /* 0x7fffffff03ff7812 */ /* 0x000fda000780c808 */
[----:B------:R-:W-:Y:S05]  /*6060*/  @!P0 BRA `(.L_x_160) ;  /* 0x00000004003c8947 */ /* 0x000fea0003800000 */
[C---:B------:R-:W-:Y:S02]  /*6070*/  FSETP.NEU.FTZ.AND P0, PT, |R0|.reuse, +INF , PT ;  /* 0x7f8000000000780b */ /* 0x040fe40003f1d200 */
[----:B------:R-:W-:Y:S02]  /*6080*/  FSETP.NEU.FTZ.AND P2, PT, |R3|, +INF , PT ;  /* 0x7f8000000300780b */ /* 0x000fe40003f5d200 */
[----:B------:R-:W-:-:S11]  /*6090*/  FSETP.NEU.FTZ.AND P1, PT, |R0|, +INF , PT ;  /* 0x7f8000000000780b */ /* 0x000fd60003f3d200 */
[----:B------:R-:W-:Y:S05]  /*60a0*/  @!P2 BRA !P0, `(.L_x_160) ;  /* 0x00000004002ca947 */ /* 0x000fea0004000000 */
[----:B------:R-:W-:-:S04]  /*60b0*/  LOP3.LUT P0, RZ, R8, 0x7fffffff, RZ, 0xc0, !PT ;  /* 0x7fffffff08ff7812 */ /* 0x000fc8000780c0ff */
[----:B------:R-:W-:-:S13]  /*60c0*/  PLOP3.LUT P0, PT, P2, P0, PT, 0x2f, 0xf2 ;  /* 0x0000000000f2781c */ /* 0x000fda0001700577 */
[----:B------:R-:W-:Y:S05]  /*60d0*/  @P0 BRA `(.L_x_161) ;  /* 0x0000000400180947 */ /* 0x000fea0003800000 */
[----:B------:R-:W-:-:S04]  /*60e0*/  LOP3.LUT P0, RZ, R3, 0x7fffffff, RZ, 0xc0, !PT ;  /* 0x7fffffff03ff7812 */ /* 0x000fc8000780c0ff */
[----:B------:R-:W-:-:S13]  /*60f0*/  PLOP3.LUT P0, PT, P1, P0, PT, 0x2f, 0xf2 ;  /* 0x0000000000f2781c */ /* 0x000fda0000f00577 */
[----:B------:R-:W-:Y:S05]  /*6100*/  @P0 BRA `(.L_x_162) ;  /* 0x0000000400000947 */ /* 0x000fea0003800000 */
[----:B------:R-:W-:Y:S02]  /*6110*/  ISETP.GE.AND P0, PT, R11, RZ, PT ;  /* 0x000000ff0b00720c */ /* 0x000fe40003f06270 */
[----:B------:R-:W-:-:S11]  /*6120*/  ISETP.GE.AND P1, PT, R10, RZ, PT ;  /* 0x000000ff0a00720c */ /* 0x000fd60003f26270 */
[----:B------:R-:W-:Y:S01]  /*6130*/  @P0 MOV R5, RZ ;  /* 0x000000ff00050202 */ /* 0x000fe20000000f00 */
[----:B------:R-:W-:Y:S02]  /*6140*/  @!P0 IMAD.MOV.U32 R5, RZ, RZ, -0x40 ;  /* 0xffffffc0ff058424 */ /* 0x000fe400078e00ff */
[----:B------:R-:W-:Y:S01]  /*6150*/  @!P1 FFMA R3, R3, 1.84467440737095516160e+19, RZ ;  /* 0x5f80000003039823 */ /* 0x000fe200000000ff */
[----:B------:R-:W-:Y:S01]  /*6160*/  @!P0 FFMA R8, R0, 1.84467440737095516160e+19, RZ ;  /* 0x5f80000000088823 */ /* 0x000fe200000000ff */
[----:B------:R-:W-:-:S07]  /*6170*/  @!P1 VIADD R5, R5, 0x40 ;  /* 0x0000004005059836 */ /* 0x000fce0000000000 */
.L_x_158:
[----:B------:R-:W-:Y:S01]  /*6180*/  LEA R10, R6, 0xc0800000, 0x17 ;  /* 0xc0800000060a7811 */ /* 0x000fe200078eb8ff */
[----:B------:R-:W-:Y:S01]  /*6190*/  BSSY.RECONVERGENT B1, `(.L_x_163) ;  /* 0x0000036000017945 */ /* 0x000fe20003800200 */
[----:B------:R-:W-:-:S03]  /*61a0*/  IADD3 R9, PT, PT, R9, -0x7f, RZ ;  /* 0xffffff8109097810 */ /* 0x000fc60007ffe0ff */
[----:B------:R-:W-:Y:S01]  /*61b0*/  IMAD.IADD R13, R3, 0x1, -R10 ;  /* 0x00000001030d7824 */ /* 0x000fe200078e0a0a */
[C---:B------:R-:W-:Y:S01]  /*61c0*/  IADD3 R6, PT, PT, R9.reuse, 0x7f, -R6 ;  /* 0x0000007f09067810 */ /* 0x040fe20007ffe806 */
[----:B------:R-:W-:Y:S02]  /*61d0*/  IMAD R3, R9, -0x800000, R8 ;  /* 0xff80000009037824 */ /* 0x000fe400078e0208 */
[----:B------:R-:W0:Y:S01]  /*61e0*/  MUFU.RCP R11, R13 ;  /* 0x0000000d000b7308 */ /* 0x000e220000001000 */
[----:B------:R-:W-:Y:S01]  /*61f0*/  FADD.FTZ R10, -R13, -RZ ;  /* 0x800000ff0d0a7221 */ /* 0x000fe20000010100 */
[----:B------:R-:W-:-:S03]  /*6200*/  IMAD.IADD R6, R6, 0x1, R5 ;  /* 0x0000000106067824 */ /* 0x000fc600078e0205 */
[----:B0-----:R-:W-:-:S04]  /*6210*/  FFMA R12, R11, R10, 1 ;  /* 0x3f8000000b0c7423 */ /* 0x001fc8000000000a */
[----:B------:R-:W-:-:S04]  /*6220*/  FFMA R12, R11, R12, R11 ;  /* 0x0000000c0b0c7223 */ /* 0x000fc8000000000b */
[----:B------:R-:W-:-:S04]  /*6230*/  FFMA R11, R3, R12, RZ ;  /* 0x0000000c030b7223 */ /* 0x000fc800000000ff */
[----:B------:R-:W-:-:S04]  /*6240*/  FFMA R8, R10, R11, R3 ;  /* 0x0000000b0a087223 */ /* 0x000fc80000000003 */
[----:B------:R-:W-:-:S04]  /*6250*/  FFMA R11, R12, R8, R11 ;  /* 0x000000080c0b7223 */ /* 0x000fc8000000000b */
[----:B------:R-:W-:-:S04]  /*6260*/  FFMA R10, R10, R11, R3 ;  /* 0x0000000b0a0a7223 */ /* 0x000fc80000000003 */
[----:B------:R-:W-:-:S05]  /*6270*/  FFMA R3, R12, R10, R11 ;  /* 0x0000000a0c037223 */ /* 0x000fca000000000b */
[----:B------:R-:W-:-:S04]  /*6280*/  SHF.R.U32.HI R8, RZ, 0x17, R3 ;  /* 0x00000017ff087819 */ /* 0x000fc80000011603 */
[----:B------:R-:W-:-:S05]  /*6290*/  LOP3.LUT R5, R8, 0xff, RZ, 0xc0, !PT ;  /* 0x000000ff08057812 */ /* 0x000fca00078ec0ff */
[----:B------:R-:W-:-:S04]  /*62a0*/  IMAD.IADD R5, R5, 0x1, R6 ;  /* 0x0000000105057824 */ /* 0x000fc800078e0206 */
[----:B------:R-:W-:-:S05]  /*62b0*/  VIADD R8, R5, 0xffffffff ;  /* 0xffffffff05087836 */ /* 0x000fca0000000000 */
[----:B------:R-:W-:-:S13]  /*62c0*/  ISETP.GE.U32.AND P0, PT, R8, 0xfe, PT ;  /* 0x000000fe0800780c */ /* 0x000fda0003f06070 */
[----:B------:R-:W-:Y:S05]  /*62d0*/  @!P0 BRA `(.L_x_164) ;  /* 0x0000000000808947 */ /* 0x000fea0003800000 */
[----:B------:R-:W-:-:S13]  /*62e0*/  ISETP.GT.AND P0, PT, R5, 0xfe, PT ;  /* 0x000000fe0500780c */ /* 0x000fda0003f04270 */
[----:B------:R-:W-:Y:S05]  /*62f0*/  @P0 BRA `(.L_x_165) ;  /* 0x00000000006c0947 */ /* 0x000fea0003800000 */
[----:B------:R-:W-:-:S13]  /*6300*/  ISETP.GE.AND P0, PT, R5, 0x1, PT ;  /* 0x000000010500780c */ /* 0x000fda0003f06270 */
[----:B------:R-:W-:Y:S05]  /*6310*/  @P0 BRA `(.L_x_166) ;  /* 0x0000000000740947 */ /* 0x000fea0003800000 */
[----:B------:R-:W-:Y:S02]  /*6320*/  ISETP.GE.AND P0, PT, R5, -0x18, PT ;  /* 0xffffffe80500780c */ /* 0x000fe40003f06270 */
[----:B------:R-:W-:-:S11]  /*6330*/  LOP3.LUT R3, R3, 0x80000000, RZ, 0xc0, !PT ;  /* 0x8000000003037812 */ /* 0x000fd600078ec0ff */
[----:B------:R-:W-:Y:S05]  /*6340*/  @!P0 BRA `(.L_x_166) ;  /* 0x0000000000688947 */ /* 0x000fea0003800000 */
[CCC-:B------:R-:W-:Y:S01]  /*6350*/  FFMA.RZ R8, R12.reuse, R10.reuse, R11.reuse ;  /* 0x0000000a0c087223 */ /* 0x1c0fe2000000c00b */
[C---:B------:R-:W-:Y:S01]  /*6360*/  IADD3 R9, PT, PT, R5.reuse, 0x20, RZ ;  /* 0x0000002005097810 */ /* 0x040fe20007ffe0ff */
[CCC-:B------:R-:W-:Y:S01]  /*6370*/  FFMA.RP R6, R12.reuse, R10.reuse, R11.reuse ;  /* 0x0000000a0c067223 */ /* 0x1c0fe2000000800b */
[C---:B------:R-:W-:Y:S01]  /*6380*/  ISETP.NE.AND P2, PT, R5.reuse, RZ, PT ;  /* 0x000000ff0500720c */ /* 0x040fe20003f45270 */
[----:B------:R-:W-:Y:S01]  /*6390*/  FFMA.RM R11, R12, R10, R11 ;  /* 0x0000000a0c0b7223 */ /* 0x000fe2000000400b */
[----:B------:R-:W-:Y:S02]  /*63a0*/  LOP3.LUT R8, R8, 0x7fffff, RZ, 0xc0, !PT ;  /* 0x007fffff08087812 */ /* 0x000fe400078ec0ff */
[----:B------:R-:W-:Y:S01]  /*63b0*/  ISETP.NE.AND P1, PT, R5, RZ, PT ;  /* 0x000000ff0500720c */ /* 0x000fe20003f25270 */
[----:B------:R-:W-:Y:S01]  /*63c0*/  IMAD.MOV R5, RZ, RZ, -R5 ;  /* 0x000000ffff057224 */ /* 0x000fe200078e0a05 */
[----:B------:R-:W-:Y:S02]  /*63d0*/  LOP3.LUT R8, R8, 0x800000, RZ, 0xfc, !PT ;  /* 0x0080000008087812 */ /* 0x000fe400078efcff */
[----:B------:R-:W-:-:S02]  /*63e0*/  FSETP.NEU.FTZ.AND P0, PT, R6, R11, PT ;  /* 0x0000000b0600720b */ /* 0x000fc40003f1d000 */
[----:B------:R-:W-:Y:S02]  /*63f0*/  SHF.L.U32 R9, R8, R9, RZ ;  /* 0x0000000908097219 */ /* 0x000fe400000006ff */
[----:B------:R-:W-:Y:S02]  /*6400*/  SEL R5, R5, RZ, P2 ;  /* 0x000000ff05057207 */ /* 0x000fe40001000000 */
[----:B------:R-:W-:Y:S02]  /*6410*/  ISETP.NE.AND P1, PT, R9, RZ, P1 ;  /* 0x000000ff0900720c */ /* 0x000fe40000f25270 */
[----:B------:R-:W-:Y:S02]  /*6420*/  SHF.R.U32.HI R8, RZ, R5, R8 ;  /* 0x00000005ff087219 */ /* 0x000fe40000011608 */
[----:B------:R-:W-:Y:S02]  /*6430*/  PLOP3.LUT P0, PT, P0, P1, PT, 0xf8, 0x8f ;  /* 0x00000000008f781c */ /* 0x000fe40000703f70 */
[----:B------:R-:W-:-:S02]  /*6440*/  SHF.R.U32.HI R5, RZ, 0x1, R8 ;  /* 0x00000001ff057819 */ /* 0x000fc40000011608 */
[----:B------:R-:W-:-:S04]  /*6450*/  SEL R6, RZ, 0x1, !P0 ;  /* 0x00000001ff067807 */ /* 0x000fc80004000000 */
[----:B------:R-:W-:-:S04]  /*6460*/  LOP3.LUT R9, R6, 0x1, R5, 0xf8, !PT ;  /* 0x0000000106097812 */ /* 0x000fc800078ef805 */
[----:B------:R-:W-:-:S05]  /*6470*/  LOP3.LUT R8, R9, R8, RZ, 0xc0, !PT ;  /* 0x0000000809087212 */ /* 0x000fca00078ec0ff */
[----:B------:R-:W-:-:S05]  /*6480*/  IMAD.IADD R8, R5, 0x1, R8 ;  /* 0x0000000105087824 */ /* 0x000fca00078e0208 */
[----:B------:R-:W-:Y:S01]  /*6490*/  LOP3.LUT R3, R8, R3, RZ, 0xfc, !PT ;  /* 0x0000000308037212 */ /* 0x000fe200078efcff */
[----:B------:R-:W-:Y:S06]  /*64a0*/  BRA `(.L_x_166) ;  /* 0x0000000000107947 */ /* 0x000fec0003800000 */
.L_x_165:
[----:B------:R-:W-:-:S04]  /*64b0*/  LOP3.LUT R3, R3, 0x80000000, RZ, 0xc0, !PT ;  /* 0x8000000003037812 */ /* 0x000fc800078ec0ff */
[----:B------:R-:W-:Y:S01]  /*64c0*/  LOP3.LUT R3, R3, 0x7f800000, RZ, 0xfc, !PT ;  /* 0x7f80000003037812 */ /* 0x000fe200078efcff */
[----:B------:R-:W-:Y:S06]  /*64d0*/  BRA `(.L_x_166) ;  /* 0x0000000000047947 */ /* 0x000fec0003800000 */
.L_x_164:
[----:B------:R-:W-:-:S07]  /*64e0*/  IMAD R3, R6, 0x800000, R3 ;  /* 0x0080000006037824 */ /* 0x000fce00078e0203 */
.L_x_166:
[----:B------:R-:W-:Y:S05]  /*64f0*/  BSYNC.RECONVERGENT B1 ;  /* 0x0000000000017941 */ /* 0x000fea0003800200 */
.L_x_163:
[----:B------:R-:W-:Y:S05]  /*6500*/  BRA `(.L_x_167) ;  /* 0x0000000000207947 */ /* 0x000fea0003800000 */
.L_x_162:
[----:B------:R-:W-:-:S04]  /*6510*/  LOP3.LUT R3, R3, 0x80000000, R8, 0x48, !PT ;  /* 0x8000000003037812 */ /* 0x000fc800078e4808 */
[----:B------:R-:W-:Y:S01]  /*6520*/  LOP3.LUT R3, R3, 0x7f800000, RZ, 0xfc, !PT ;  /* 0x7f80000003037812 */ /* 0x000fe200078efcff */
[----:B------:R-:W-:Y:S06]  /*6530*/  BRA `(.L_x_167) ;  /* 0x0000000000147947 */ /* 0x000fec0003800000 */
.L_x_161:
[----:B------:R-:W-:Y:S01]  /*6540*/  LOP3.LUT R3, R3, 0x80000000, R8, 0x48, !PT ;  /* 0x8000000003037812 */ /* 0x000fe200078e4808 */
[----:B------:R-:W-:Y:S06]  /*6550*/  BRA `(.L_x_167) ;  /* 0x00000000000c7947 */ /* 0x000fec0003800000 */
.L_x_160:
[----:B------:R-:W0:Y:S01]  /*6560*/  MUFU.RSQ R3, -QNAN ;  /* 0xffc0000000037908 */ /* 0x000e220000001400 */
[----:B------:R-:W-:Y:S05]  /*6570*/  BRA `(.L_x_167) ;  /* 0x0000000000047947 */ /* 0x000fea0003800000 */
.L_x_159:
[----:B------:R-:W-:-:S07]  /*6580*/  FADD.FTZ R3, R0, R3 ;  /* 0x0000000300037221 */ /* 0x000fce0000010000 */
.L_x_167:
[----:B------:R-:W-:Y:S05]  /*6590*/  BSYNC.RECONVERGENT B0 ;  /* 0x0000000000007941 */ /* 0x000fea0003800200 */
.L_x_157:
[----:B------:R-:W-:-:S04]  /*65a0*/  HFMA2 R5, -RZ, RZ, 0, 0 ;  /* 0x00000000ff057431 */ /* 0x000fc800000001ff */
[----:B0-----:R-:W-:Y:S05]  /*65b0*/  RET.REL.NODEC R4 `(_Z17moverFormigasCUDAP7formigaPfS1_iifffiS1_P17curandStateXORWOW) ;  /* 0xffffff9804907950 */ /* 0x001fea0003c3ffff */
        .type           $_Z17moverFormigasCUDAP7formigaPfS1_iifffiS1_P17curandStateXORWOW$__internal_accurate_pow,@function
        .size           $_Z17moverFormigasCUDAP7formigaPfS1_iifffiS1_P17curandStateXORWOW$__internal_accurate_pow,(.L_x_188 - $_Z17moverFormigasCUDAP7formigaPfS1_iifffiS1_P17curandStateXORWOW$__internal_accurate_pow)
$_Z17moverFormigasCUDAP7formigaPfS1_iifffiS1_P17curandStateXORWOW$__internal_accurate_pow:
[----:B------:R-:W-:Y:S01]  /*65c0*/  ISETP.GT.U32.AND P0, PT, R41, 0xfffff, PT ;  /* 0x000fffff2900780c */ /* 0x000fe20003f04070 */
[--C-:B------:R-:W-:Y:S01]  /*65d0*/  IMAD.MOV.U32 R11, RZ, RZ, R41.reuse ;  /* 0x000000ffff0b7224 */ /* 0x100fe200078e0029 */
[----:B------:R-:W-:Y:S01]  /*65e0*/  MOV R14, RZ ;  /* 0x000000ff000e7202 */ /* 0x000fe20000000f00 */
[----:B------:R-:W-:Y:S01]  /*65f0*/  UMOV UR4, 0x7d2cafe2 ;  /* 0x7d2cafe200047882 */ /* 0x000fe20000000000 */
[----:B------:R-:W-:Y:S01]  /*6600*/  UMOV UR5, 0x3eb0f5ff ;  /* 0x3eb0f5ff00057882 */ /* 0x000fe20000000000 */
[----:B------:R-:W-:Y:S01]  /*6610*/  SHF.R.U32.HI R41, RZ, 0x14, R41 ;  /* 0x00000014ff297819 */ /* 0x000fe20000011629 */
[----:B------:R-:W-:Y:S01]  /*6620*/  UMOV UR6, 0x3b39803f ;  /* 0x3b39803f00067882 */ /* 0x000fe20000000000 */
[----:B------:R-:W-:-:S06]  /*6630*/  UMOV UR7, 0x3c7abc9e ;  /* 0x3c7abc9e00077882 */ /* 0x000fcc0000000000 */
[----:B------:R-:W-:-:S10]  /*6640*/  @!P0 DMUL R12, R10, 1.80143985094819840000e+16 ;  /* 0x435000000a0c8828 */ /* 0x000fd40000000000 */
[----:B------:R-:W-:Y:S01]  /*6650*/  @!P0 IMAD.MOV.U32 R11, RZ, RZ, R13 ;  /* 0x000000ffff0b8224 */ /* 0x000fe200078e000d */
[----:B------:R-:W-:Y:S01]  /*6660*/  @!P0 LEA.HI R41, R13, 0xffffffca, RZ, 0xc ;  /* 0xffffffca0d298811 */ /* 0x000fe200078f60ff */
[----:B------:R-:W-:-:S03]  /*6670*/  @!P0 IMAD.MOV.U32 R10, RZ, RZ, R12 ;  /* 0x000000ffff0a8224 */ /* 0x000fc600078e000c */
[----:B------:R-:W-:Y:S02]  /*6680*/  LOP3.LUT R11, R11, 0x800fffff, RZ, 0xc0, !PT ;  /* 0x800fffff0b0b7812 */ /* 0x000fe400078ec0ff */
[----:B------:R-:W-:Y:S02]  /*6690*/  MOV R44, R10 ;  /* 0x0000000a002c7202 */ /* 0x000fe40000000f00 */
[----:B------:R-:W-:-:S04]  /*66a0*/  LOP3.LUT R11, R11, 0x3ff00000, RZ, 0xfc, !PT ;  /* 0x3ff000000b0b7812 */ /* 0x000fc800078efcff */
[----:B------:R-:W-:Y:S01]  /*66b0*/  ISETP.GE.U32.AND P1, PT, R11, 0x3ff6a09f, PT ;  /* 0x3ff6a09f0b00780c */ /* 0x000fe20003f26070 */
[----:B------:R-:W-:-:S12]  /*66c0*/  IMAD.MOV.U32 R45, RZ, RZ, R11 ;  /* 0x000000ffff2d7224 */ /* 0x000fd800078e000b */
[----:B------:R-:W-:-:S04]  /*66d0*/  @P1 VIADD R10, R45, 0xfff00000 ;  /* 0xfff000002d0a1836 */ /* 0x000fc80000000000 */
[----:B------:R-:W-:-:S06]  /*66e0*/  @P1 IMAD.MOV.U32 R45, RZ, RZ, R10 ;  /* 0x000000ffff2d1224 */ /* 0x000fcc00078e000a */
[C---:B------:R-:W-:Y:S02]  /*66f0*/  DADD R46, R44.reuse, 1 ;  /* 0x3ff000002c2e7429 */ /* 0x040fe40000000000 */
[----:B------:R-:W-:-:S04]  /*6700*/  DADD R44, R44, -1 ;  /* 0xbff000002c2c7429 */ /* 0x000fc80000000000 */
[----:B------:R-:W0:Y:S02]  /*6710*/  MUFU.RCP64H R15, R47 ;  /* 0x0000002f000f7308 */ /* 0x000e240000001800 */
[----:B0-----:R-:W-:-:S08]  /*6720*/  DFMA R10, -R46, R14, 1 ;  /* 0x3ff000002e0a742b */ /* 0x001fd0000000010e */
[----:B------:R-:W-:-:S08]  /*6730*/  DFMA R10, R10, R10, R10 ;  /* 0x0000000a0a0a722b */ /* 0x000fd0000000000a */
[----:B------:R-:W-:Y:S01]  /*6740*/  DFMA R10, R14, R10, R14 ;  /* 0x0000000a0e0a722b */ /* 0x000fe2000000000e */
[----:B------:R-:W-:Y:S02]  /*6750*/  IMAD.MOV.U32 R14, RZ, RZ, 0x41ad3b5a ;  /* 0x41ad3b5aff0e7424 */ /* 0x000fe400078e00ff */
[----:B------:R-:W-:-:S05]  /*6760*/  IMAD.MOV.U32 R15, RZ, RZ, 0x3ed0f5d2 ;  /* 0x3ed0f5d2ff0f7424 */ /* 0x000fca00078e00ff */
[----:B------:R-:W-:-:S08]  /*6770*/  DMUL R20, R44, R10 ;  /* 0x0000000a2c147228 */ /* 0x000fd00000000000 */
[----:B------:R-:W-:-:S08]  /*6780*/  DFMA R20, R44, R10, R20 ;  /* 0x0000000a2c14722b */ /* 0x000fd00000000014 */
[CC--:B------:R-:W-:Y:S02]  /*6790*/  DMUL R48, R20.reuse, R20.reuse ;  /* 0x0000001414307228 */ /* 0x0c0fe40000000000 */
[----:B------:R-:W-:-:S06]  /*67a0*/  DMUL R54, R20, R20 ;  /* 0x0000001414367228 */ /* 0x000fcc0000000000 */
[----:B------:R-:W-:Y:S01]  /*67b0*/  DFMA R14, R48, UR4, R14 ;  /* 0x00000004300e7c2b */ /* 0x000fe2000800000e */
[----:B------:R-:W-:Y:S01]  /*67c0*/  UMOV UR4, 0x75488a3f ;  /* 0x75488a3f00047882 */ /* 0x000fe20000000000 */
[----:B------:R-:W-:-:S06]  /*67d0*/  UMOV UR5, 0x3ef3b20a ;  /* 0x3ef3b20a00057882 */ /* 0x000fcc0000000000 */
[----:B------:R-:W-:Y:S01]  /*67e0*/  DFMA R46, R48, R14, UR4 ;  /* 0x00000004302e7e2b */ /* 0x000fe2000800000e */
[----:B------:R-:W-:Y:S01]  /*67f0*/  UMOV UR4, 0xe4faecd5 ;  /* 0xe4faecd500047882 */ /* 0x000fe20000000000 */
[----:B------:R-:W-:Y:S01]  /*6800*/  UMOV UR5, 0x3f1745cd ;  /* 0x3f1745cd00057882 */ /* 0x000fe20000000000 */
[----:B------:R-:W-:-:S05]  /*6810*/  DADD R14, R44, -R20 ;  /* 0x000000002c0e7229 */ /* 0x000fca0000000814 */
[----:B------:R-:W-:Y:S01]  /*6820*/  DFMA R46, R48, R46, UR4 ;  /* 0x00000004302e7e2b */ /* 0x000fe2000800002e */
[----:B------:R-:W-:Y:S01]  /*6830*/  UMOV UR4, 0x258a578b ;  /* 0x258a578b00047882 */ /* 0x000fe20000000000 */
[----:B------:R-:W-:Y:S01]  /*6840*/  UMOV UR5, 0x3f3c71c7 ;  /* 0x3f3c71c700057882 */ /* 0x000fe20000000000 */
[----:B------:R-:W-:-:S05]  /*6850*/  DADD R14, R14, R14 ;  /* 0x000000000e0e7229 */ /* 0x000fca000000000e */
[----:B------:R-:W-:Y:S01]  /*6860*/  DFMA R46, R48, R46, UR4 ;  /* 0x00000004302e7e2b */ /* 0x000fe2000800002e */
[----:B------:R-:W-:Y:S01]  /*6870*/  UMOV UR4, 0x9242b910 ;  /* 0x9242b91000047882 */ /* 0x000fe20000000000 */
[----:B------:R-:W-:Y:S01]  /*6880*/  UMOV UR5, 0x3f624924 ;  /* 0x3f62492400057882 */ /* 0x000fe20000000000 */
[----:B------:R-:W-:-:S05]  /*6890*/  DFMA R14, R44, -R20, R14 ;  /* 0x800000142c0e722b */ /* 0x000fca000000000e */
[----:B------:R-:W-:Y:S01]  /*68a0*/  DFMA R46, R48, R46, UR4 ;  /* 0x00000004302e7e2b */ /* 0x000fe2000800002e */
[----:B------:R-:W-:Y:S01]  /*68b0*/  UMOV UR4, 0x99999dfb ;  /* 0x99999dfb00047882 */ /* 0x000fe20000000000 */
[----:B------:R-:W-:Y:S01]  /*68c0*/  UMOV UR5, 0x3f899999 ;  /* 0x3f89999900057882 */ /* 0x000fe20000000000 */
[----:B------:R-:W-:-:S05]  /*68d0*/  DMUL R14, R10, R14 ;  /* 0x0000000e0a0e7228 */ /* 0x000fca0000000000 */
[----:B------:R-:W-:Y:S01]  /*68e0*/  DFMA R46, R48, R46, UR4 ;  /* 0x00000004302e7e2b */ /* 0x000fe2000800002e */
[----:B------:R-:W-:Y:S01]  /*68f0*/  UMOV UR4, 0x55555555 ;  /* 0x5555555500047882 */ /* 0x000fe20000000000 */
[----:B------:R-:W-:-:S06]  /*6900*/  UMOV UR5, 0x3fb55555 ;  /* 0x3fb5555500057882 */ /* 0x000fcc0000000000 */
[----:B------:R-:W-:-:S08]  /*6910*/  DFMA R44, R48, R46, UR4 ;  /* 0x00000004302c7e2b */ /* 0x000fd0000800002e */
[----:B------:R-:W-:Y:S01]  /*6920*/  DADD R10, -R44, UR4 ;  /* 0x000000042c0a7e29 */ /* 0x000fe20008000100 */
[----:B------:R-:W-:Y:S01]  /*6930*/  UMOV UR4, 0xb9e7b0 ;  /* 0x00b9e7b000047882 */ /* 0x000fe20000000000 */
[----:B------:R-:W-:-:S06]  /*6940*/  UMOV UR5, 0x3c46a4cb ;  /* 0x3c46a4cb00057882 */ /* 0x000fcc0000000000 */
[----:B------:R-:W-:Y:S02]  /*6950*/  DFMA R10, R48, R46, R10 ;  /* 0x0000002e300a722b */ /* 0x000fe4000000000a */
[----:B------:R-:W-:Y:S01]  /*6960*/  DFMA R46, R20, R20, -R54 ;  /* 0x00000014142e722b */ /* 0x000fe20000000836 */
[----:B------:R-:W-:Y:S01]  /*6970*/  VIADD R49, R15, 0x100000 ;  /* 0x001000000f317836 */ /* 0x000fe20000000000 */
[----:B------:R-:W-:-:S04]  /*6980*/  MOV R48, R14 ;  /* 0x0000000e00307202 */ /* 0x000fc80000000f00 */
[----:B------:R-:W-:Y:S01]  /*6990*/  DADD R10, R10, -UR4 ;  /* 0x800000040a0a7e29 */ /* 0x000fe20008000000 */
[----:B------:R-:W-:Y:S01]  /*69a0*/  UMOV UR4, 0x80000000 ;  /* 0x8000000000047882 */ /* 0x000fe20000000000 */
[C---:B------:R-:W-:Y:S01]  /*69b0*/  DFMA R48, R20.reuse, R48, R46 ;  /* 0x000000301430722b */ /* 0x040fe2000000002e */
[----:B------:R-:W-:Y:S01]  /*69c0*/  UMOV UR5, 0x43300000 ;  /* 0x4330000000057882 */ /* 0x000fe20000000000 */
[----:B------:R-:W-:-:S08]  /*69d0*/  DMUL R46, R20, R54 ;  /* 0x00000036142e7228 */ /* 0x000fd00000000000 */
[----:B------:R-:W-:-:S08]  /*69e0*/  DFMA R56, R20, R54, -R46 ;  /* 0x000000361438722b */ /* 0x000fd0000000082e */
[----:B------:R-:W-:Y:S02]  /*69f0*/  DFMA R56, R14, R54, R56 ;  /* 0x000000360e38722b */ /* 0x000fe40000000038 */
[----:B------:R-:W-:-:S06]  /*6a00*/  DADD R54, R44, R10 ;  /* 0x000000002c367229 */ /* 0x000fcc000000000a */
[----:B------:R-:W-:Y:S02]  /*6a10*/  DFMA R48, R20, R48, R56 ;  /* 0x000000301430722b */ /* 0x000fe40000000038 */
[----:B------:R-:W-:Y:S02]  /*6a20*/  DADD R56, R44, -R54 ;  /* 0x000000002c387229 */ /* 0x000fe40000000836 */
[----:B------:R-:W-:-:S06]  /*6a30*/  DMUL R44, R54, R46 ;  /* 0x0000002e362c7228 */ /* 0x000fcc0000000000 */
[----:B------:R-:W-:Y:S02]  /*6a40*/  DADD R56, R10, R56 ;  /* 0x000000000a387229 */ /* 0x000fe40000000038 */
[----:B------:R-:W-:-:S08]  /*6a50*/  DFMA R10, R54, R46, -R44 ;  /* 0x0000002e360a722b */ /* 0x000fd0000000082c */
[----:B------:R-:W-:-:S08]  /*6a60*/  DFMA R10, R54, R48, R10 ;  /* 0x00000030360a722b */ /* 0x000fd0000000000a */
[----:B------:R-:W-:-:S08]  /*6a70*/  DFMA R56, R56, R46, R10 ;  /* 0x0000002e3838722b */ /* 0x000fd0000000000a */
[----:B------:R-:W-:-:S08]  /*6a80*/  DADD R10, R44, R56 ;  /* 0x000000002c0a7229 */ /* 0x000fd00000000038 */
[--C-:B------:R-:W-:Y:S02]  /*6a90*/  DADD R46, R20, R10.reuse ;  /* 0x00000000142e7229 */ /* 0x100fe4000000000a */
[----:B------:R-:W-:-:S06]  /*6aa0*/  DADD R44, R44, -R10 ;  /* 0x000000002c2c7229 */ /* 0x000fcc000000080a */
[----:B------:R-:W-:Y:S02]  /*6ab0*/  DADD R20, R20, -R46 ;  /* 0x0000000014147229 */ /* 0x000fe4000000082e */
[----:B------:R-:W-:-:S06]  /*6ac0*/  DADD R44, R56, R44 ;  /* 0x00000000382c7229 */ /* 0x000fcc000000002c */
[----:B------:R-:W-:Y:S01]  /*6ad0*/  DADD R20, R10, R20 ;  /* 0x000000000a147229 */ /* 0x000fe20000000014 */
[C---:B------:R-:W-:Y:S02]  /*6ae0*/  VIADD R10, R41.reuse, 0xfffffc01 ;  /* 0xfffffc01290a7836 */ /* 0x040fe40000000000 */
[----:B------:R-:W-:Y:S02]  /*6af0*/  @P1 VIADD R10, R41, 0xfffffc02 ;  /* 0xfffffc02290a1836 */ /* 0x000fe40000000000 */
[----:B------:R-:W-:-:S03]  /*6b00*/  IMAD.MOV.U32 R11, RZ, RZ, 0x43300000 ;  /* 0x43300000ff0b7424 */ /* 0x000fc600078e00ff */
[----:B------:R-:W-:Y:S01]  /*6b10*/  DADD R20, R44, R20 ;  /* 0x000000002c147229 */ /* 0x000fe20000000014 */
[----:B------:R-:W-:-:S06]  /*6b20*/  LOP3.LUT R10, R10, 0x80000000, RZ, 0x3c, !PT ;  /* 0x800000000a0a7812 */ /* 0x000fcc00078e3cff */
[----:B------:R-:W-:Y:S01]  /*6b30*/  DADD R10, R10, -UR4 ;  /* 0x800000040a0a7e29 */ /* 0x000fe20008000000 */
[----:B------:R-:W-:Y:S01]  /*6b40*/  UMOV UR4, 0xfefa39ef ;  /* 0xfefa39ef00047882 */ /* 0x000fe20000000000 */
[----:B------:R-:W-:Y:S01]  /*6b50*/  DADD R14, R14, R20 ;  /* 0x000000000e0e7229 */ /* 0x000fe20000000014 */
[----:B------:R-:W-:-:S07]  /*6b60*/  UMOV UR5, 0x3fe62e42 ;  /* 0x3fe62e4200057882 */ /* 0x000fce0000000000 */
[----:B------:R-:W-:-:S08]  /*6b70*/  DADD R20, R46, R14 ;  /* 0x000000002e147229 */ /* 0x000fd0000000000e */
[--C-:B------:R-:W-:Y:S02]  /*6b80*/  DFMA R12, R10, UR4, R20.reuse ;  /* 0x000000040a0c7c2b */ /* 0x100fe40008000014 */
[----:B------:R-:W-:-:S06]  /*6b90*/  DADD R46, R46, -R20 ;  /* 0x000000002e2e7229 */ /* 0x000fcc0000000814 */
[----:B------:R-:W-:Y:S02]  /*6ba0*/  DFMA R44, R10, -UR4, R12 ;  /* 0x800000040a2c7c2b */ /* 0x000fe4000800000c */
[----:B------:R-:W-:-:S06]  /*6bb0*/  DADD R46, R14, R46 ;  /* 0x000000000e2e7229 */ /* 0x000fcc000000002e */
[----:B------:R-:W-:Y:S01]  /*6bc0*/  DADD R44, -R20, R44 ;  /* 0x00000000142c7229 */ /* 0x000fe2000000012c */
[----:B------:R-:W-:Y:S01]  /*6bd0*/  IMAD.MOV.U32 R21, RZ, RZ, R7 ;  /* 0x000000ffff157224 */ /* 0x000fe200078e0007 */
[----:B------:R-:W-:-:S03]  /*6be0*/  MOV R20, R6 ;  /* 0x0000000600147202 */ /* 0x000fc60000000f00 */
[----:B------:R-:W-:-:S03]  /*6bf0*/  IMAD.SHL.U32 R7, R21, 0x2, RZ ;  /* 0x0000000215077824 */ /* 0x000fc600078e00ff */
[----:B------:R-:W-:Y:S02]  /*6c00*/  DADD R14, R46, -R44 ;  /* 0x000000002e0e7229 */ /* 0x000fe4000000082c */
[----:B------:R-:W-:-:S06]  /*6c10*/  ISETP.GT.U32.AND P0, PT, R7, -0x2000001, PT ;  /* 0xfdffffff0700780c */ /* 0x000fcc0003f04070 */
[----:B------:R-:W-:Y:S01]  /*6c20*/  DFMA R14, R10, UR6, R14 ;  /* 0x000000060a0e7c2b */ /* 0x000fe2000800000e */
[----:B------:R-:W-:-:S04]  /*6c30*/  LOP3.LUT R10, R21, 0xff0fffff, RZ, 0xc0, !PT ;  /* 0xff0fffff150a7812 */ /* 0x000fc800078ec0ff */
[----:B------:R-:W-:Y:S01]  /*6c40*/  SEL R11, R10, R21, P0 ;  /* 0x000000150a0b7207 */ /* 0x000fe20000000000 */
[----:B------:R-:W-:Y:S02]  /*6c50*/  IMAD.MOV.U32 R10, RZ, RZ, R20 ;  /* 0x000000ffff0a7224 */ /* 0x000fe400078e0014 */
[----:B------:R-:W-:-:S08]  /*6c60*/  DADD R44, R12, R14 ;  /* 0x000000000c2c7229 */ /* 0x000fd0000000000e */
[----:B------:R-:W-:Y:S02]  /*6c70*/  DADD R12, R12, -R44 ;  /* 0x000000000c0c7229 */ /* 0x000fe4000000082c */
[----:B------:R-:W-:-:S06]  /*6c80*/  DMUL R20, R44, R10 ;  /* 0x0000000a2c147228 */ /* 0x000fcc0000000000 */
[----:B------:R-:W-:Y:S02]  /*6c90*/  DADD R14, R14, R12 ;  /* 0x000000000e0e7229 */ /* 0x000fe4000000000c */
[----:B------:R-:W-:-:S08]  /*6ca0*/  DFMA R44, R44, R10, -R20 ;  /* 0x0000000a2c2c722b */ /* 0x000fd00000000814 */
[----:B------:R-:W-:Y:S01]  /*6cb0*/  DFMA R14, R14, R10, R44 ;  /* 0x0000000a0e0e722b */ /* 0x000fe2000000002c */
[----:B------:R-:W-:Y:S01]  /*6cc0*/  MOV R10, 0x652b82fe ;  /* 0x652b82fe000a7802 */ /* 0x000fe20000000f00 */
[----:B------:R-:W-:-:S06]  /*6cd0*/  IMAD.MOV.U32 R11, RZ, RZ, 0x3ff71547 ;  /* 0x3ff71547ff0b7424 */ /* 0x000fcc00078e00ff */
[----:B------:R-:W-:-:S08]  /*6ce0*/  DADD R44, R20, R14 ;  /* 0x00000000142c7229 */ /* 0x000fd0000000000e */
[----:B------:R-:W-:Y:S02]  /*6cf0*/  DFMA R10, R44, R10, 6.75539944105574400000e+15 ;  /* 0x433800002c0a742b */ /* 0x000fe4000000000a */
[----:B------:R-:W-:Y:S01]  /*6d00*/  FSETP.GEU.AND P0, PT, |R45|, 4.1917929649353027344, PT ;  /* 0x4086232b2d00780b */ /* 0x000fe20003f0e200 */
[----:B------:R-:W-:-:S05]  /*6d10*/  DADD R20, R20, -R44 ;  /* 0x0000000014147229 */ /* 0x000fca000000082c */
[----:B------:R-:W-:-:S03]  /*6d20*/  DADD R12, R10, -6.75539944105574400000e+15 ;  /* 0xc33800000a0c7429 */ /* 0x000fc60000000000 */
[----:B------:R-:W-:-:S05]  /*6d30*/  DADD R14, R14, R20 ;  /* 0x000000000e0e7229 */ /* 0x000fca0000000014 */
[----:B------:R-:W-:Y:S01]  /*6d40*/  DFMA R46, R12, -UR4, R44 ;  /* 0x800000040c2e7c2b */ /* 0x000fe2000800002c */
[----:B------:R-:W-:Y:S01]  /*6d50*/  UMOV UR4, 0x3b39803f ;  /* 0x3b39803f00047882 */ /* 0x000fe20000000000 */
[----:B------:R-:W-:-:S06]  /*6d60*/  UMOV UR5, 0x3c7abc9e ;  /* 0x3c7abc9e00057882 */ /* 0x000fcc0000000000 */
[----:B------:R-:W-:Y:S01]  /*6d70*/  DFMA R46, R12, -UR4, R46 ;  /* 0x800000040c2e7c2b */ /* 0x000fe2000800002e */
[----:B------:R-:W-:Y:S01]  /*6d80*/  UMOV UR4, 0x69ce2bdf ;  /* 0x69ce2bdf00047882 */ /* 0x000fe20000000000 */
[----:B------:R-:W-:Y:S01]  /*6d90*/  IMAD.MOV.U32 R12, RZ, RZ, -0x35dec16 ;  /* 0xfca213eaff0c7424 */ /* 0x000fe200078e00ff */
[----:B------:R-:W-:Y:S01]  /*6da0*/  UMOV UR5, 0x3e5ade15 ;  /* 0x3e5ade1500057882 */ /* 0x000fe20000000000 */
[----:B------:R-:W-:-:S06]  /*6db0*/  IMAD.MOV.U32 R13, RZ, RZ, 0x3e928af3 ;  /* 0x3e928af3ff0d7424 */ /* 0x000fcc00078e00ff */
[----:B------:R-:W-:Y:S01]  /*6dc0*/  DFMA R12, R46, UR4, R12 ;  /* 0x000000042e0c7c2b */ /* 0x000fe2000800000c */
[----:B------:R-:W-:Y:S01]  /*6dd0*/  UMOV UR4, 0x62401315 ;  /* 0x6240131500047882 */ /* 0x000fe20000000000 */
[----:B------:R-:W-:-:S06]  /*6de0*/  UMOV UR5, 0x3ec71dee ;  /* 0x3ec71dee00057882 */ /* 0x000fcc0000000000 */
[----:B------:R-:W-:Y:S01]  /*6df0*/  DFMA R12, R46, R12, UR4 ;  /* 0x000000042e0c7e2b */ /* 0x000fe2000800000c */
        /* <DEDUP_REMOVED lines=20> */
[----:B------:R-:W-:-:S08]  /*6f40*/  DFMA R12, R46, R12, UR4 ;  /* 0x000000042e0c7e2b */ /* 0x000fd0000800000c */
[----:B------:R-:W-:-:S08]  /*6f50*/  DFMA R12, R46, R12, 1 ;  /* 0x3ff000002e0c742b */ /* 0x000fd0000000000c */
[----:B------:R-:W-:-:S10]  /*6f60*/  DFMA R12, R46, R12, 1 ;  /* 0x3ff000002e0c742b */ /* 0x000fd4000000000c */
[----:B------:R-:W-:Y:S01]  /*6f70*/  LEA R21, R10, R13, 0x14 ;  /* 0x0000000d0a157211 */ /* 0x000fe200078ea0ff */
[----:B------:R-:W-:Y:S01]  /*6f80*/  IMAD.MOV.U32 R20, RZ, RZ, R12 ;  /* 0x000000ffff147224 */ /* 0x000fe200078e000c */
[----:B------:R-:W-:Y:S06]  /*6f90*/  @!P0 BRA `(.L_x_168) ;  /* 0x0000000000308947 */ /* 0x000fec0003800000 */
[----:B------:R-:W-:Y:S01]  /*6fa0*/  FSETP.GEU.AND P1, PT, |R45|, 4.2275390625, PT ;  /* 0x408748002d00780b */ /* 0x000fe20003f2e200 */
[C---:B------:R-:W-:Y:S02]  /*6fb0*/  DADD R20, R44.reuse, +INF ;  /* 0x7ff000002c147429 */ /* 0x040fe40000000000 */
[----:B------:R-:W-:-:S08]  /*6fc0*/  DSETP.GEU.AND P0, PT, R44, RZ, PT ;  /* 0x000000ff2c00722a */ /* 0x000fd00003f0e000 */
[----:B------:R-:W-:Y:S02]  /*6fd0*/  FSEL R20, R20, RZ, P0 ;  /* 0x000000ff14147208 */ /* 0x000fe40000000000 */
[----:B------:R-:W-:Y:S02]  /*6fe0*/  @!P1 LEA.HI R7, R10, R10, RZ, 0x1 ;  /* 0x0000000a0a079211 */ /* 0x000fe400078f08ff */
[----:B------:R-:W-:Y:S02]  /*6ff0*/  FSEL R21, R21, RZ, P0 ;  /* 0x000000ff15157208 */ /* 0x000fe40000000000 */
[----:B------:R-:W-:-:S05]  /*7000*/  @!P1 SHF.R.S32.HI R7, RZ, 0x1, R7 ;  /* 0x00000001ff079819 */ /* 0x000fca0000011407 */
[----:B------:R-:W-:Y:S02]  /*7010*/  @!P1 IMAD.IADD R10, R10, 0x1, -R7 ;  /* 0x000000010a0a9824 */ /* 0x000fe400078e0a07 */
[----:B------:R-:W-:-:S03]  /*7020*/  @!P1 IMAD R13, R7, 0x100000, R13 ;  /* 0x00100000070d9824 */ /* 0x000fc600078e020d */
[----:B------:R-:W-:Y:S02]  /*7030*/  @!P1 LEA R11, R10, 0x3ff00000, 0x14 ;  /* 0x3ff000000a0b9811 */ /* 0x000fe400078ea0ff */
[----:B------:R-:W-:-:S06]  /*7040*/  @!P1 MOV R10, RZ ;  /* 0x000000ff000a9202 */ /* 0x000fcc0000000f00 */
[----:B------:R-:W-:-:S11]  /*7050*/  @!P1 DMUL R20, R12, R10 ;  /* 0x0000000a0c149228 */ /* 0x000fd60000000000 */
.L_x_168:
[----:B------:R-:W-:Y:S01]  /*7060*/  DFMA R14, R14, R20, R20 ;  /* 0x000000140e0e722b */ /* 0x000fe20000000014 */
[----:B------:R-:W-:Y:S01]  /*7070*/  IMAD.MOV.U32 R12, RZ, RZ, R0 ;  /* 0x000000ffff0c7224 */ /* 0x000fe200078e0000 */
[----:B------:R-:W-:Y:S01]  /*7080*/  DSETP.NEU.AND P0, PT, |R20|, +INF , PT ;  /* 0x7ff000001400742a */ /* 0x000fe20003f0d200 */
[----:B------:R-:W-:-:S07]  /*7090*/  IMAD.MOV.U32 R13, RZ, RZ, 0x0 ;  /* 0x00000000ff0d7424 */ /* 0x000fce00078e00ff */
[----:B------:R-:W-:Y:S02]  /*70a0*/  FSEL R10, R20, R14, !P0 ;  /* 0x0000000e140a7208 */ /* 0x000fe40004000000 */
[----:B------:R-:W-:Y:S01]  /*70b0*/  FSEL R7, R21, R15, !P0 ;  /* 0x0000000f15077208 */ /* 0x000fe20004000000 */
[----:B------:R-:W-:Y:S06]  /*70c0*/  RET.REL.NODEC R12 `(_Z17moverFormigasCUDAP7formigaPfS1_iifffiS1_P17curandStateXORWOW) ;  /* 0xffffff8c0ccc7950 */ /* 0x000fec0003c3ffff */
.L_x_169:
[----:B------:R-:W-:-:S00]  /*70d0*/  BRA `(.L_x_169) ;  /* 0xfffffffc00fc7947 */ /* 0x000fc0000383ffff */
[----:B------:R-:W-:-:S00]  /*70e0*/  NOP ;  /* 0x0000000000007918 */ /* 0x000fc00000000000 */
        /* <DEDUP_REMOVED lines=9> */
.L_x_188:


//--------------------- .text._Z23inicializarFormigasCUDAP7formigaiijP17curandStateXORWOW --------------------------
	.section	.text._Z23inicializarFormigasCUDAP7formigaiijP17curandStateXORWOW,"ax",@progbits
	.align	128
        .global         _Z23inicializarFormigasCUDAP7formigaiijP17curandStateXORWOW
        .type           _Z23inicializarFormigasCUDAP7formigaiijP17curandStateXORWOW,@function
        .size           _Z23inicializarFormigasCUDAP7formigaiijP17curandStateXORWOW,(.L_x_190 - _Z23inicializarFormigasCUDAP7formigaiijP17curandStateXORWOW)
        .other          _Z23inicializarFormigasCUDAP7formigaiijP17curandStateXORWOW,@"STO_CUDA_ENTRY STV_DEFAULT"
_Z23inicializarFormigasCUDAP7formigaiijP17curandStateXORWOW:
.text._Z23inicializarFormigasCUDAP7formigaiijP17curandStateXORWOW:
[----:B------:R-:W0:Y:S01]  /*0000*/  LDC R1, c[0x0][0x37c] ;  /* 0x0000df00ff017b82 */ /* 0x000e220000000800 */
[----:B------:R-:W1:Y:S01]  /*0010*/  S2R R3, SR_TID.X ;  /* 0x0000000000037919 */ /* 0x000e620000002100 */
[----:B------:R-:W2:Y:S06]  /*0020*/  LDCU UR5, c[0x0][0x2fc] ;  /* 0x00005f80ff0577ac */ /* 0x000eac0008000800 */
[----:B------:R-:W1:Y:S01]  /*0030*/  S2UR UR7, SR_CTAID.X ;  /* 0x00000000000779c3 */ /* 0x000e620000002500 */
[----:B0-----:R-:W-:Y:S01]  /*0040*/  VIADD R1, R1, 0xfffffff8 ;  /* 0xfffffff801017836 */ /* 0x001fe20000000000 */
[----:B------:R-:W0:Y:S04]  /*0050*/  LDCU UR8, c[0x0][0x388] ;  /* 0x00007100ff0877ac */ /* 0x000e280008000800 */
[----:B------:R-:W-:Y:S01]  /*0060*/  R2UR UR6, R1 ;  /* 0x00000000010672ca */ /* 0x000fe200000e0000 */
[----:B------:R-:W3:Y:S01]  /*0070*/  LDCU UR4, c[0x0][0x2f8] ;  /* 0x00005f00ff0477ac */ /* 0x000ee20008000800 */
[----:B------:R-:W1:Y:S11]  /*0080*/  LDC R2, c[0x0][0x360] ;  /* 0x0000d800ff027b82 */ /* 0x000e760000000800 */
[----:B---3--:R-:W-:-:S04]  /*0090*/  UIADD3 UR4, UP0, UPT, UR6, UR4, URZ ;  /* 0x0000000406047290 */ /* 0x008fc8000ff1e0ff */
[----:B--2---:R-:W-:Y:S01]  /*00a0*/  UIADD3.X UR5, UPT, UPT, URZ, UR5, URZ, UP0, !UPT ;  /* 0x00000005ff057290 */ /* 0x004fe200087fe4ff */
[----:B-1----:R-:W-:-:S05]  /*00b0*/  IMAD R2, R2, UR7, R3 ;  /* 0x0000000702027c24 */ /* 0x002fca000f8e0203 */
[----:B0-----:R-:W-:-:S13]  /*00c0*/  ISETP.GE.AND P0, PT, R2, UR8, PT ;  /* 0x0000000802007c0c */ /* 0x001fda000bf06270 */
[----:B------:R-:W-:Y:S05]  /*00d0*/  @P0 EXIT ;  /* 0x000000000000094d */ /* 0x000fea0003800000 */
[----:B------:R-:W0:Y:S01]  /*00e0*/  LDC R0, c[0x0][0x390] ;  /* 0x0000e400ff007b82 */ /* 0x000e220000000800 */
[----:B------:R-:W1:Y:S01]  /*00f0*/  LDCU.64 UR6, c[0x0][0x358] ;  /* 0x00006b00ff0677ac */ /* 0x000e620008000a00 */
[----:B------:R-:W-:Y:S01]  /*0100*/  IMAD.MOV.U32 R15, RZ, RZ, -0x75bd8fc ;  /* 0xf8a42704ff0f7424 */ /* 0x000fe200078e00ff */
[----:B------:R-:W-:Y:S01]  /*0110*/  ISETP.NE.AND P0, PT, R2, RZ, PT ;  /* 0x000000ff0200720c */ /* 0x000fe20003f05270 */
[----:B------:R-:W-:Y:S01]  /*0120*/  IMAD.MOV.U32 R6, RZ, RZ, -0x23270784 ;  /* 0xdcd8f87cff067424 */ /* 0x000fe200078e00ff */
[----:B------:R-:W-:Y:S01]  /*0130*/  BSSY.RECONVERGENT B0, `(.L_x_170) ;  /* 0x00000e3000007945 */ /* 0x000fe20003800200 */
[----:B------:R-:W-:Y:S01]  /*0140*/  SHF.R.S32.HI R3, RZ, 0x1f, R2 ;  /* 0x0000001fff037819 */ /* 0x000fe20000011402 */
[----:B------:R-:W-:Y:S01]  /*0150*/  IMAD.MOV.U32 R13, RZ, RZ, -0x75bd8fc ;  /* 0xf8a42704ff0d7424 */ /* 0x000fe200078e00ff */
[----:B------:R-:W2:Y:S01]  /*0160*/  LDC.64 R4, c[0x0][0x398] ;  /* 0x0000e600ff047b82 */ /* 0x000ea20000000a00 */
[----:B------:R-:W-:Y:S01]  /*0170*/  IMAD.MOV.U32 R10, RZ, RZ, -0x23270784 ;  /* 0xdcd8f87cff0a7424 */ /* 0x000fe200078e00ff */
[----:B0-----:R-:W-:-:S05]  /*0180*/  LOP3.LUT R0, R0, 0xaad26b49, RZ, 0x3c, !PT ;  /* 0xaad26b4900007812 */ /* 0x001fca00078e3cff */
[----:B------:R-:W-:Y:S02]  /*0190*/  IMAD R0, R0, 0x4182bed5, RZ ;  /* 0x4182bed500007824 */ /* 0x000fe400078e02ff */
[----:B--2---:R-:W-:-:S03]  /*01a0*/  IMAD.WIDE R4, R2, 0x30, R4 ;  /* 0x0000003002047825 */ /* 0x004fc600078e0204 */
[C---:B------:R-:W-:Y:S01]  /*01b0*/  LOP3.LUT R12, R0.reuse, 0x159a55e5, RZ, 0x3c, !PT ;  /* 0x159a55e5000c7812 */ /* 0x040fe200078e3cff */
[C---:B------:R-:W-:Y:S02]  /*01c0*/  VIADD R11, R0.reuse, 0x583f19 ;  /* 0x00583f19000b7836 */ /* 0x040fe40000000000 */
[C---:B------:R-:W-:Y:S02]  /*01d0*/  VIADD R8, R0.reuse, 0xd9f6dc18 ;  /* 0xd9f6dc1800087836 */ /* 0x040fe40000000000 */
[----:B------:R-:W-:Y:S02]  /*01e0*/  VIADD R9, R0, 0x75bcd15 ;  /* 0x075bcd1500097836 */ /* 0x000fe40000000000 */
[----:B------:R-:W-:Y:S02]  /*01f0*/  IMAD.MOV.U32 R14, RZ, RZ, R12 ;  /* 0x000000ffff0e7224 */ /* 0x000fe400078e000c */
[----:B------:R-:W-:Y:S01]  /*0200*/  IMAD.MOV.U32 R7, RZ, RZ, R11 ;  /* 0x000000ffff077224 */ /* 0x000fe200078e000b */
[----:B-1----:R0:W-:Y:S04]  /*0210*/  STG.E.64 desc[UR6][R4.64], R8 ;  /* 0x0000000804007986 */ /* 0x0021e8000c101b06 */
[----:B------:R0:W-:Y:S04]  /*0220*/  STG.E.64 desc[UR6][R4.64+0x8], R14 ;  /* 0x0000080e04007986 */ /* 0x0001e8000c101b06 */
[----:B------:R0:W-:Y:S01]  /*0230*/  STG.E.64 desc[UR6][R4.64+0x10], R6 ;  /* 0x0000100604007986 */ /* 0x0001e2000c101b06 */
[----:B------:R-:W-:Y:S05]  /*0240*/  @!P0 BRA `(.L_x_171) ;  /* 0x0000000c00448947 */ /* 0x000fea0003800000 */
[----:B0-----:R-:W-:Y:S02]  /*0250*/  IMAD.MOV.U32 R8, RZ, RZ, RZ ;  /* 0x000000ffff087224 */ /* 0x001fe400078e00ff */
[----:B------:R-:W-:Y:S02]  /*0260*/  IMAD.MOV.U32 R16, RZ, RZ, R2 ;  /* 0x000000ffff107224 */ /* 0x000fe400078e0002 */
[----:B------:R-:W-:Y:S02]  /*0270*/  IMAD.MOV.U32 R13, RZ, RZ, -0x75bd8fc ;  /* 0xf8a42704ff0d7424 */ /* 0x000fe400078e00ff */
[----:B------:R-:W-:-:S07]  /*0280*/  IMAD.MOV.U32 R10, RZ, RZ, -0x23270784 ;  /* 0xdcd8f87cff0a7424 */ /* 0x000fce00078e00ff */
.L_x_177:
[----:B------:R-:W-:Y:S01]  /*0290*/  LOP3.LUT R17, R16, 0x3, RZ, 0xc0, !PT ;  /* 0x0000000310117812 */ /* 0x000fe200078ec0ff */
[----:B------:R-:W-:Y:S03]  /*02a0*/  BSSY.RECONVERGENT B1, `(.L_x_172) ;  /* 0x00000c5000017945 */ /* 0x000fe60003800200 */
[----:B------:R-:W-:-:S04]  /*02b0*/  ISETP.NE.U32.AND P0, PT, R17, RZ, PT ;  /* 0x000000ff1100720c */ /* 0x000fc80003f05070 */
[----:B------:R-:W-:-:S13]  /*02c0*/  ISETP.NE.AND.EX P0, PT, RZ, RZ, PT, P0 ;  /* 0x000000ffff00720c */ /* 0x000fda0003f05300 */
[----:B0-----:R-:W-:Y:S05]  /*02d0*/  @!P0 BRA `(.L_x_173) ;  /* 0x0000000c00048947 */ /* 0x001fea0003800000 */
[----:B------:R-:W0:Y:S01]  /*02e0*/  LDC.64 R6, c[0x4][0x8] ;  /* 0x01000200ff067b82 */ /* 0x000e220000000a00 */
[----:B------:R-:W-:Y:S02]  /*02f0*/  IMAD.MOV.U32 R18, RZ, RZ, RZ ;  /* 0x000000ffff127224 */ /* 0x000fe400078e00ff */
[----:B0-----:R-:W-:-:S07]  /*0300*/  IMAD.WIDE.U32 R6, R8, 0xc80, R6 ;  /* 0x00000c8008067825 */ /* 0x001fce00078e0006 */
.L_x_176:
[----:B------:R-:W-:Y:S01]  /*0310*/  IMAD.MOV.U32 R19, RZ, RZ, RZ ;  /* 0x000000ffff137224 */ /* 0x000fe200078e00ff */
[----:B0-----:R-:W-:Y:S02]  /*0320*/  CS2R R10, SRZ ;  /* 0x00000000000a7805 */ /* 0x001fe4000001ff00 */
[----:B------:R-:W-:Y:S01]  /*0330*/  CS2R R12, SRZ ;  /* 0x00000000000c7805 */ /* 0x000fe2000001ff00 */
[----:B------:R-:W-:-:S07]  /*0340*/  IMAD.MOV.U32 R9, RZ, RZ, RZ ;  /* 0x000000ffff097224 */ /* 0x000fce00078e00ff */
.L_x_175:
[----:B------:R-:W-:-:S05]  /*0350*/  IMAD.WIDE.U32 R14, R19, 0x4, R4 ;  /* 0x00000004130e7825 */ /* 0x000fca00078e0004 */
[----:B------:R0:W5:Y:S01]  /*0360*/  LDG.E R20, desc[UR6][R14.64+0x4] ;  /* 0x000004060e147981 */ /* 0x000162000c1e1900 */
[----:B------:R-:W-:Y:S02]  /*0370*/  IMAD.SHL.U32 R21, R19, 0x20, RZ ;  /* 0x0000002013157824 */ /* 0x000fe400078e00ff */
[----:B------:R-:W-:-:S07]  /*0380*/  IMAD.MOV.U32 R22, RZ, RZ, RZ ;  /* 0x000000ffff167224 */ /* 0x000fce00078e00ff */
.L_x_174:
[----:B-----5:R-:W-:Y:S01]  /*0390*/  SHF.R.U32.HI R25, RZ, R22, R20 ;  /* 0x00000016ff197219 */ /* 0x020fe20000011614 */
[----:B0-----:R-:W-:-:S03]  /*03a0*/  IMAD.IADD R14, R21, 0x1, R22 ;  /* 0x00000001150e7824 */ /* 0x001fc600078e0216 */
[----:B------:R-:W-:-:S04]  /*03b0*/  LOP3.LUT R15, R25, 0x1, RZ, 0xc0, !PT ;  /* 0x00000001190f7812 */ /* 0x000fc800078ec0ff */
[----:B------:R-:W-:Y:S01]  /*03c0*/  ISETP.NE.U32.AND P0, PT, R15, 0x1, PT ;  /* 0x000000010f00780c */ /* 0x000fe20003f05070 */
[----:B------:R-:W-:-:S03]  /*03d0*/  IMAD R15, R14, 0x5, RZ ;  /* 0x000000050e0f7824 */ /* 0x000fc600078e02ff */
[----:B------:R-:W-:Y:S01]  /*03e0*/  R2P PR, R25, 0x7e ;  /* 0x0000007e19007804 */ /* 0x000fe20000000000 */
[----:B------:R-:W-:-:S08]  /*03f0*/  IMAD.WIDE.U32 R14, R15, 0x4, R6 ;  /* 0x000000040f0e7825 */ /* 0x000fd000078e0006 */
[----:B------:R-:W2:Y:S04]  /*0400*/  @!P0 LDG.E R26, desc[UR6][R14.64+0x10] ;  /* 0x000010060e1a8981 */ /* 0x000ea8000c1e1900 */
[----:B------:R-:W3:Y:S04]  /*0410*/  @P1 LDG.E R28, desc[UR6][R14.64+0x24] ;  /* 0x000024060e1c1981 */ /* 0x000ee8000c1e1900 */
[----:B------:R-:W4:Y:S04]  /*0420*/  @!P0 LDG.E R24, desc[UR6][R14.64] ;  /* 0x000000060e188981 */ /* 0x000f28000c1e1900 */
[----:B------:R-:W4:Y:S04]  /*0430*/  @!P0 LDG.E R23, desc[UR6][R14.64+0x4] ;  /* 0x000004060e178981 */ /* 0x000f28000c1e1900 */
[----:B------:R-:W4:Y:S01]  /*0440*/  @P1 LDG.E R27, desc[UR6][R14.64+0x20] ;  /* 0x000020060e1b1981 */ /* 0x000f22000c1e1900 */
[----:B--2---:R-:W-:-:S03]  /*0450*/  @!P0 LOP3.LUT R11, R11, R26, RZ, 0x3c, !PT ;  /* 0x0000001a0b0b8212 */ /* 0x004fc600078e3cff */
[----:B------:R-:W2:Y:S01]  /*0460*/  @P2 LDG.E R26, desc[UR6][R14.64+0x38] ;  /* 0x000038060e1a2981 */ /* 0x000ea2000c1e1900 */
[----:B---3--:R-:W-:-:S03]  /*0470*/  @P1 LOP3.LUT R11, R11, R28, RZ, 0x3c, !PT ;  /* 0x0000001c0b0b1212 */ /* 0x008fc600078e3cff */
[----:B------:R-:W3:Y:S01]  /*0480*/  @P3 LDG.E R28, desc[UR6][R14.64+0x4c] ;  /* 0x00004c060e1c3981 */ /* 0x000ee2000c1e1900 */
[----:B----4-:R-:W-:-:S03]  /*0490*/  @!P0 LOP3.LUT R9, R9, R24, RZ, 0x3c, !PT ;  /* 0x0000001809098212 */ /* 0x010fc600078e3cff */
[----:B------:R-:W4:Y:S01]  /*04a0*/  @!P0 LDG.E R24, desc[UR6][R14.64+0x8] ;  /* 0x000008060e188981 */ /* 0x000f22000c1e1900 */
[----:B------:R-:W-:-:S03]  /*04b0*/  @!P0 LOP3.LUT R12, R12, R23, RZ, 0x3c, !PT ;  /* 0x000000170c0c8212 */ /* 0x000fc600078e3cff */
[----:B------:R-:W4:Y:S01]  /*04c0*/  @P4 LDG.E R23, desc[UR6][R14.64+0x60] ;  /* 0x000060060e174981 */ /* 0x000f22000c1e1900 */
[----:B--2---:R-:W-:-:S03]  /*04d0*/  @P2 LOP3.LUT R11, R11, R26, RZ, 0x3c, !PT ;  /* 0x0000001a0b0b2212 */ /* 0x004fc600078e3cff */
[----:B------:R-:W2:Y:S01]  /*04e0*/  @P5 LDG.E R26, desc[UR6][R14.64+0x74] ;  /* 0x000074060e1a5981 */ /* 0x000ea2000c1e1900 */
[----:B---3--:R-:W-:-:S03]  /*04f0*/  @P3 LOP3.LUT R11, R11, R28, RZ, 0x3c, !PT ;  /* 0x0000001c0b0b3212 */ /* 0x008fc600078e3cff */
[----:B------:R-:W3:Y:S01]  /*0500*/  @P6 LDG.E R28, desc[UR6][R14.64+0x88] ;  /* 0x000088060e1c6981 */ /* 0x000ee2000c1e1900 */
[----:B----4-:R-:W-:-:S03]  /*0510*/  @!P0 LOP3.LUT R13, R13, R24, RZ, 0x3c, !PT ;  /* 0x000000180d0d8212 */ /* 0x010fc600078e3cff */
[----:B------:R-:W4:Y:S01]  /*0520*/  @P1 LDG.E R24, desc[UR6][R14.64+0x14] ;  /* 0x000014060e181981 */ /* 0x000f22000c1e1900 */
[----:B------:R-:W-:-:S03]  /*0530*/  @P4 LOP3.LUT R11, R11, R23, RZ, 0x3c, !PT ;  /* 0x000000170b0b4212 */ /* 0x000fc600078e3cff */
[----:B------:R-:W3:Y:S01]  /*0540*/  @!P0 LDG.E R23, desc[UR6][R14.64+0xc] ;  /* 0x00000c060e178981 */ /* 0x000ee2000c1e1900 */
[----:B--2---:R-:W-:-:S03]  /*0550*/  @P5 LOP3.LUT R11, R11, R26, RZ, 0x3c, !PT ;  /* 0x0000001a0b0b5212 */ /* 0x004fc600078e3cff */
[----:B------:R-:W2:Y:S01]  /*0560*/  @P2 LDG.E R26, desc[UR6][R14.64+0x28] ;  /* 0x000028060e1a2981 */ /* 0x000ea2000c1e1900 */
[----:B----4-:R-:W-:-:S03]  /*0570*/  @P1 LOP3.LUT R9, R9, R24, RZ, 0x3c, !PT ;  /* 0x0000001809091212 */ /* 0x010fc600078e3cff */
[----:B------:R-:W4:Y:S01]  /*0580*/  @P1 LDG.E R24, desc[UR6][R14.64+0x1c] ;  /* 0x00001c060e181981 */ /* 0x000f22000c1e1900 */
[----:B---3--:R-:W-:-:S03]  /*0590*/  @!P0 LOP3.LUT R10, R10, R23, RZ, 0x3c, !PT ;  /* 0x000000170a0a8212 */ /* 0x008fc600078e3cff */
[----:B------:R-:W3:Y:S01]  /*05a0*/  @P1 LDG.E R23, desc[UR6][R14.64+0x18] ;  /* 0x000018060e171981 */ /* 0x000ee2000c1e1900 */
[----:B------:R-:W-:-:S03]  /*05b0*/  @P1 LOP3.LUT R10, R10, R27, RZ, 0x3c, !PT ;  /* 0x0000001b0a0a1212 */ /* 0x000fc600078e3cff */
[----:B------:R-:W3:Y:S01]  /*05c0*/  @P2 LDG.E R27, desc[UR6][R14.64+0x34] ;  /* 0x000034060e1b2981 */ /* 0x000ee2000c1e1900 */
[----:B--2---:R-:W-:-:S03]  /*05d0*/  @P2 LOP3.LUT R9, R9, R26, RZ, 0x3c, !PT ;  /* 0x0000001a09092212 */ /* 0x004fc600078e3cff */
[----:B------:R-:W2:Y:S01]  /*05e0*/  @P3 LDG.E R26, desc[UR6][R14.64+0x3c] ;  /* 0x00003c060e1a3981 */ /* 0x000ea2000c1e1900 */
[----:B----4-:R-:W-:-:S03]  /*05f0*/  @P1 LOP3.LUT R13, R13, R24, RZ, 0x3c, !PT ;  /* 0x000000180d0d1212 */ /* 0x010fc600078e3cff */
[----:B------:R-:W4:Y:S01]  /*0600*/  @P2 LDG.E R24, desc[UR6][R14.64+0x30] ;  /* 0x000030060e182981 */ /* 0x000f22000c1e1900 */
[----:B---3--:R-:W-:-:S03]  /*0610*/  @P1 LOP3.LUT R12, R12, R23, RZ, 0x3c, !PT ;  /* 0x000000170c0c1212 */ /* 0x008fc600078e3cff */
        /* <DEDUP_REMOVED lines=25> */
[----:B------:R-:W-:Y:S02]  /*07b0*/  LOP3.LUT P0, RZ, R25, 0x80, RZ, 0xc0, !PT ;  /* 0x0000008019ff7812 */ /* 0x000fe4000780c0ff */
[----:B------:R-:W-:Y:S02]  /*07c0*/  @P5 LOP3.LUT R10, R10, R27, RZ, 0x3c, !PT ;  /* 0x0000001b0a0a5212 */ /* 0x000fe400078e3cff */
[----:B------:R-:W3:Y:S01]  /*07d0*/  @P6 LDG.E R27, desc[UR6][R14.64+0x84] ;  /* 0x000084060e1b6981 */ /* 0x000ee2000c1e1900 */
[----:B--2---:R-:W-:-:S08]  /*07e0*/  @P6 LOP3.LUT R9, R9, R26, RZ, 0x3c, !PT ;  /* 0x0000001a09096212 */ /* 0x004fd000078e3cff */
        /* <DEDUP_REMOVED lines=13> */
[----:B------:R-:W-:Y:S02]  /*08c0*/  @P6 LOP3.LUT R11, R11, R28, RZ, 0x3c, !PT ;  /* 0x0000001c0b0b6212 */ /* 0x000fe400078e3cff */
[----:B------:R-:W-:Y:S02]  /*08d0*/  @P0 LOP3.LUT R10, R10, R27, RZ, 0x3c, !PT ;  /* 0x0000001b0a0a0212 */ /* 0x000fe400078e3cff */
[----:B--2---:R-:W-:Y:S02]  /*08e0*/  @P0 LOP3.LUT R11, R11, R26, RZ, 0x3c, !PT ;  /* 0x0000001a0b0b0212 */ /* 0x004fe400078e3cff */
[----:B----4-:R-:W-:Y:S02]  /*08f0*/  @P0 LOP3.LUT R13, R13, R24, RZ, 0x3c, !PT ;  /* 0x000000180d0d0212 */ /* 0x010fe400078e3cff */
[----:B---3--:R-:W-:Y:S02]  /*0900*/  @P0 LOP3.LUT R12, R12, R23, RZ, 0x3c, !PT ;  /* 0x000000170c0c0212 */ /* 0x008fe400078e3cff */
[----:B------:R-:W-:-:S13]  /*0910*/  R2P PR, R25.B1, 0x7f ;  /* 0x0000007f19007804 */ /* 0x000fda0000001000 */
[----:B------:R-:W2:Y:S04]  /*0920*/  @P0 LDG.E R24, desc[UR6][R14.64+0xa0] ;  /* 0x0000a0060e180981 */ /* 0x000ea8000c1e1900 */
[----:B------:R-:W3:Y:S04]  /*0930*/  @P0 LDG.E R23, desc[UR6][R14.64+0xa4] ;  /* 0x0000a4060e170981 */ /* 0x000ee8000c1e1900 */
[----:B------:R-:W4:Y:S04]  /*0940*/  @P0 LDG.E R26, desc[UR6][R14.64+0xa8] ;  /* 0x0000a8060e1a0981 */ /* 0x000f28000c1e1900 */
[----:B------:R-:W4:Y:S04]  /*0950*/  @P1 LDG.E R27, desc[UR6][R14.64+0xb8] ;  /* 0x0000b8060e1b1981 */ /* 0x000f28000c1e1900 */
[----:B------:R-:W4:Y:S01]  /*0960*/  @P2 LDG.E R28, desc[UR6][R14.64+0xc8] ;  /* 0x0000c8060e1c2981 */ /* 0x000f22000c1e1900 */
[----:B--2---:R-:W-:-:S03]  /*0970*/  @P0 LOP3.LUT R9, R9, R24, RZ, 0x3c, !PT ;  /* 0x0000001809090212 */ /* 0x004fc600078e3cff */
[----:B------:R-:W2:Y:S01]  /*0980*/  @P0 LDG.E R24, desc[UR6][R14.64+0xb0] ;  /* 0x0000b0060e180981 */ /* 0x000ea2000c1e1900 */
[----:B---3--:R-:W-:-:S03]  /*0990*/  @P0 LOP3.LUT R12, R12, R23, RZ, 0x3c, !PT ;  /* 0x000000170c0c0212 */ /* 0x008fc600078e3cff */
[----:B------:R-:W3:Y:S01]  /*09a0*/  @P0 LDG.E R23, desc[UR6][R14.64+0xac] ;  /* 0x0000ac060e170981 */ /* 0x000ee2000c1e1900 */
[----:B----4-:R-:W-:-:S03]  /*09b0*/  @P0 LOP3.LUT R13, R13, R26, RZ, 0x3c, !PT ;  /* 0x0000001a0d0d0212 */ /* 0x010fc600078e3cff */
        /* <DEDUP_REMOVED lines=13> */
[----:B------:R-:W-:Y:S02]  /*0a90*/  @P1 LOP3.LUT R12, R12, R27, RZ, 0x3c, !PT ;  /* 0x0000001b0c0c1212 */ /* 0x000fe400078e3cff */
[----:B--2---:R-:W-:Y:S02]  /*0aa0*/  @P2 LOP3.LUT R13, R13, R24, RZ, 0x3c, !PT ;  /* 0x000000180d0d2212 */ /* 0x004fe400078e3cff */
[----:B------:R-:W2:Y:S01]  /*0ab0*/  @P3 LDG.E R24, desc[UR6][R14.64+0xdc] ;  /* 0x0000dc060e183981 */ /* 0x000ea2000c1e1900 */
[----:B---3--:R-:W-:-:S03]  /*0ac0*/  @P2 LOP3.LUT R12, R12, R23, RZ, 0x3c, !PT ;  /* 0x000000170c0c2212 */ /* 0x008fc600078e3cff */
[----:B------:R-:W3:Y:S01]  /*0ad0*/  @P3 LDG.E R23, desc[UR6][R14.64+0xe0] ;  /* 0x0000e0060e173981 */ /* 0x000ee2000c1e1900 */
[----:B----4-:R-:W-:-:S03]  /*0ae0*/  @P2 LOP3.LUT R11, R11, R26, RZ, 0x3c, !PT ;  /* 0x0000001a0b0b2212 */ /* 0x010fc600078e3cff */
[----:B------:R-:W4:Y:S01]  /*0af0*/  @P3 LDG.E R26, desc[UR6][R14.64+0xe4] ;  /* 0x0000e4060e1a3981 */ /* 0x000f22000c1e1900 */
[----:B------:R-:W-:Y:S02]  /*0b00*/  LOP3.LUT P0, RZ, R25, 0x8000, RZ, 0xc0, !PT ;  /* 0x0000800019ff7812 */ /* 0x000fe4000780c0ff */
[----:B------:R-:W-:Y:S01]  /*0b10*/  @P2 LOP3.LUT R9, R9, R28, RZ, 0x3c, !PT ;  /* 0x0000001c09092212 */ /* 0x000fe200078e3cff */
        /* <DEDUP_REMOVED lines=8> */
[----:B------:R-:W-:-:S03]  /*0ba0*/  @P2 LOP3.LUT R10, R10, R25, RZ, 0x3c, !PT ;  /* 0x000000190a0a2212 */ /* 0x000fc600078e3cff */
        /* <DEDUP_REMOVED lines=27> */
[----:B------:R-:W-:-:S03]  /*0d60*/  @P6 LOP3.LUT R10, R10, R25, RZ, 0x3c, !PT ;  /* 0x000000190a0a6212 */ /* 0x000fc600078e3cff */
[----:B------:R-:W4:Y:S01]  /*0d70*/  @P0 LDG.E R25, desc[UR6][R14.64+0x138] ;  /* 0x000138060e190981 */ /* 0x000f22000c1e1900 */
[----:B------:R-:W-:Y:S01]  /*0d80*/  VIADD R22, R22, 0x10 ;  /* 0x0000001016167836 */ /* 0x000fe20000000000 */
[----:B--2---:R-:W-:Y:S02]  /*0d90*/  @P6 LOP3.LUT R13, R13, R24, RZ, 0x3c, !PT ;  /* 0x000000180d0d6212 */ /* 0x004fe400078e3cff */
[----:B------:R-:W2:Y:S01]  /*0da0*/  @P0 LDG.E R24, desc[UR6][R14.64+0x12c] ;  /* 0x00012c060e180981 */ /* 0x000ea2000c1e1900 */
[----:B---3--:R-:W-:-:S03]  /*0db0*/  @P6 LOP3.LUT R12, R12, R23, RZ, 0x3c, !PT ;  /* 0x000000170c0c6212 */ /* 0x008fc600078e3cff */
[----:B------:R-:W3:Y:S01]  /*0dc0*/  @P0 LDG.E R23, desc[UR6][R14.64+0x130] ;  /* 0x000130060e170981 */ /* 0x000ee2000c1e1900 */
[----:B----4-:R-:W-:-:S03]  /*0dd0*/  @P6 LOP3.LUT R11, R11, R26, RZ, 0x3c, !PT ;  /* 0x0000001a0b0b6212 */ /* 0x010fc600078e3cff */
[----:B------:R-:W4:Y:S01]  /*0de0*/  @P0 LDG.E R26, desc[UR6][R14.64+0x134] ;  /* 0x000134060e1a0981 */ /* 0x000f22000c1e1900 */
[----:B------:R-:W-:Y:S02]  /*0df0*/  ISETP.NE.AND P1, PT, R22, 0x20, PT ;  /* 0x000000201600780c */ /* 0x000fe40003f25270 */
[----:B------:R-:W-:Y:S02]  /*0e00*/  @P0 LOP3.LUT R11, R11, R28, RZ, 0x3c, !PT ;  /* 0x0000001c0b0b0212 */ /* 0x000fe400078e3cff */
[----:B------:R-:W-:Y:S02]  /*0e10*/  @P0 LOP3.LUT R10, R10, R25, RZ, 0x3c, !PT ;  /* 0x000000190a0a0212 */ /* 0x000fe400078e3cff */
[----:B--2---:R-:W-:Y:S02]  /*0e20*/  @P0 LOP3.LUT R9, R9, R24, RZ, 0x3c, !PT ;  /* 0x0000001809090212 */ /* 0x004fe400078e3cff */
[----:B---3--:R-:W-:Y:S02]  /*0e30*/  @P0 LOP3.LUT R12, R12, R23, RZ, 0x3c, !PT ;  /* 0x000000170c0c0212 */ /* 0x008fe400078e3cff */
[----:B----4-:R-:W-:-:S03]  /*0e40*/  @P0 LOP3.LUT R13, R13, R26, RZ, 0x3c, !PT ;  /* 0x0000001a0d0d0212 */ /* 0x010fc600078e3cff */
[----:B------:R-:W-:Y:S05]  /*0e50*/  @P1 BRA `(.L_x_174) ;  /* 0xfffffff4004c1947 */ /* 0x000fea000383ffff */
[----:B------:R-:W-:-:S05]  /*0e60*/  VIADD R19, R19, 0x1 ;  /* 0x0000000113137836 */ /* 0x000fca0000000000 */
[----:B------:R-:W-:-:S13]  /*0e70*/  ISETP.NE.AND P0, PT, R19, 0x5, PT ;  /* 0x000000051300780c */ /* 0x000fda0003f05270 */
[----:B------:R-:W-:Y:S05]  /*0e80*/  @P0 BRA `(.L_x_175) ;  /* 0xfffffff400300947 */ /* 0x000fea000383ffff */
[----:B------:R0:W-:Y:S01]  /*0e90*/  STG.E desc[UR6][R4.64+0x4], R9 ;  /* 0x0000040904007986 */ /* 0x0001e2000c101906 */
[----:B------:R-:W-:-:S03]  /*0ea0*/  VIADD R18, R18, 0x1 ;  /* 0x0000000112127836 */ /* 0x000fc60000000000 */
[----:B------:R0:W-:Y:S02]  /*0eb0*/  STG.E.64 desc[UR6][R4.64+0x8], R12 ;  /* 0x0000080c04007986 */ /* 0x0001e4000c101b06 */
[----:B------:R-:W-:Y:S02]  /*0ec0*/  ISETP.GE.U32.AND P0, PT, R18, R17, PT ;  /* 0x000000111200720c */ /* 0x000fe40003f06070 */
[----:B------:R0:W-:Y:S11]  /*0ed0*/  STG.E.64 desc[UR6][R4.64+0x10], R10 ;  /* 0x0000100a04007986 */ /* 0x0001f6000c101b06 */
[----:B------:R-:W-:Y:S05]  /*0ee0*/  @!P0 BRA `(.L_x_176) ;  /* 0xfffffff400088947 */ /* 0x000fea000383ffff */
.L_x_173:
[----:B------:R-:W-:Y:S05]  /*0ef0*/  BSYNC.RECONVERGENT B1 ;  /* 0x0000000000017941 */ /* 0x000fea0003800200 */
.L_x_172:
[----:B------:R-:W-:Y:S01]  /*0f00*/  ISETP.GT.U32.AND P0, PT, R16, 0x3, PT ;  /* 0x000000031000780c */ /* 0x000fe20003f04070 */
[----:B------:R-:W-:Y:S01]  /*0f10*/  VIADD R8, R8, 0x1 ;  /* 0x0000000108087836 */ /* 0x000fe20000000000 */
[--C-:B------:R-:W-:Y:S02]  /*0f20*/  SHF.R.U64 R16, R16, 0x2, R3.reuse ;  /* 0x0000000210107819 */ /* 0x100fe40000001203 */
[----:B------:R-:W-:Y:S02]  /*0f30*/  ISETP.GT.U32.AND.EX P0, PT, R3, RZ, PT, P0 ;  /* 0x000000ff0300720c */ /* 0x000fe40003f04100 */
[----:B------:R-:W-:-:S11]  /*0f40*/  SHF.R.U32.HI R3, RZ, 0x2, R3 ;  /* 0x00000002ff037819 */ /* 0x000fd60000011603 */
[----:B------:R-:W-:Y:S05]  /*0f50*/  @P0 BRA `(.L_x_177) ;  /* 0xfffffff000cc0947 */ /* 0x000fea000383ffff */
.L_x_171:
[----:B------:R-:W-:Y:S05]  /*0f60*/  BSYNC.RECONVERGENT B0 ;  /* 0x0000000000007941 */ /* 0x000fea0003800200 */
.L_x_170:
[----:B------:R-:W1:Y:S01]  /*0f70*/  LDC R3, c[0x0][0x38c] ;  /* 0x0000e300ff037b82 */ /* 0x000e620000000800 */
[----:B0-----:R-:W-:Y:S01]  /*0f80*/  SHF.R.U32.HI R6, RZ, 0x2, R9 ;  /* 0x00000002ff067819 */ /* 0x001fe20000011609 */
[----:B------:R-:W-:Y:S01]  /*0f90*/  VIADD R16, R0, 0xd9fc63dd ;  /* 0xd9fc63dd00107836 */ /* 0x000fe20000000000 */
[----:B------:R0:W-:Y:S01]  /*0fa0*/  STG.E.64 desc[UR6][R4.64+0x18], RZ ;  /* 0x000018ff04007986 */ /* 0x0001e2000c101b06 */
[----:B------:R-:W-:Y:S01]  /*0fb0*/  IMAD.MOV.U32 R19, RZ, RZ, R10 ;  /* 0x000000ffff137224 */ /* 0x000fe200078e000a */
[----:B------:R-:W-:Y:S01]  /*0fc0*/  LOP3.LUT R6, R6, R9, RZ, 0x3c, !PT ;  /* 0x0000000906067212 */ /* 0x000fe200078e3cff */
[----:B------:R-:W-:Y:S01]  /*0fd0*/  IMAD.SHL.U32 R9, R11, 0x10, RZ ;  /* 0x000000100b097824 */ /* 0x000fe200078e00ff */
[----:B------:R0:W-:Y:S01]  /*0fe0*/  STG.E desc[UR6][R4.64+0x20], RZ ;  /* 0x000020ff04007986 */ /* 0x0001e2000c101906 */
[----:B------:R-:W-:Y:S02]  /*0ff0*/  IMAD.MOV.U32 R17, RZ, RZ, R12 ;  /* 0x000000ffff117224 */ /* 0x000fe400078e000c */
[C---:B------:R-:W-:Y:S01]  /*1000*/  IMAD.SHL.U32 R8, R6.reuse, 0x2, RZ ;  /* 0x0000000206087824 */ /* 0x040fe200078e00ff */
[----:B------:R0:W-:Y:S04]  /*1010*/  STG.E.64 desc[UR6][R4.64+0x28], RZ ;  /* 0x000028ff04007986 */ /* 0x0001e8000c101b06 */
[----:B------:R-:W-:Y:S01]  /*1020*/  LOP3.LUT R8, R6, R8, R9, 0x96, !PT ;  /* 0x0000000806087212 */ /* 0x000fe200078e9609 */
[----:B------:R-:W-:Y:S01]  /*1030*/  IMAD.MOV.U32 R6, RZ, RZ, RZ ;  /* 0x000000ffff067224 */ /* 0x000fe200078e00ff */
[----:B------:R0:W-:Y:S02]  /*1040*/  STG.E.64 desc[UR6][R4.64], R16 ;  /* 0x0000001004007986 */ /* 0x0001e4000c101b06 */
[----:B------:R-:W-:Y:S01]  /*1050*/  LOP3.LUT R15, R8, R11, RZ, 0x3c, !PT ;  /* 0x0000000b080f7212 */ /* 0x000fe200078e3cff */
[----:B-1----:R-:W1:Y:S04]  /*1060*/  I2F.U32.RP R14, R3 ;  /* 0x00000003000e7306 */ /* 0x002e680000209000 */
[----:B------:R-:W-:Y:S01]  /*1070*/  IMAD.IADD R0, R15, 0x1, R16 ;  /* 0x000000010f007824 */ /* 0x000fe200078e0210 */
[----:B------:R-:W-:-:S03]  /*1080*/  ISETP.NE.U32.AND P1, PT, R3, RZ, PT ;  /* 0x000000ff0300720c */ /* 0x000fc60003f25070 */
[----:B-1----:R-:W1:Y:S02]  /*1090*/  MUFU.RCP R14, R14 ;  /* 0x0000000e000e7308 */ /* 0x002e640000001000 */
[----:B-1----:R-:W-:Y:S02]  /*10a0*/  VIADD R7, R14, 0xffffffe ;  /* 0x0ffffffe0e077836 */ /* 0x002fe40000000000 */
[----:B------:R-:W-:Y:S02]  /*10b0*/  IMAD.MOV.U32 R14, RZ, RZ, R11 ;  /* 0x000000ffff0e7224 */ /* 0x000fe400078e000b */
[----:B------:R-:W-:Y:S02]  /*10c0*/  IMAD.MOV.U32 R11, RZ, RZ, 0x1 ;  /* 0x00000001ff0b7424 */ /* 0x000fe400078e00ff */
[----:B------:R-:W1:Y:S01]  /*10d0*/  F2I.FTZ.U32.TRUNC.NTZ R7, R7 ;  /* 0x0000000700077305 */ /* 0x000e62000021f000 */
[----:B------:R0:W-:Y:S01]  /*10e0*/  STG.E.64 desc[UR6][R4.64+0x10], R14 ;  /* 0x0000100e04007986 */ /* 0x0001e2000c101b06 */
[----:B-1----:R-:W-:-:S04]  /*10f0*/  IMAD.MOV R18, RZ, RZ, -R7 ;  /* 0x000000ffff127224 */ /* 0x002fc800078e0a07 */
[----:B------:R-:W-:Y:S02]  /*1100*/  IMAD R9, R18, R3, RZ ;  /* 0x0000000312097224 */ /* 0x000fe400078e02ff */
[----:B------:R-:W-:Y:S02]  /*1110*/  IMAD.MOV.U32 R18, RZ, RZ, R13 ;  /* 0x000000ffff127224 */ /* 0x000fe400078e000d */
[----:B------:R-:W-:Y:S01]  /*1120*/  IMAD.HI.U32 R7, R7, R9, R6 ;  /* 0x0000000907077227 */ /* 0x000fe200078e0006 */
[----:B------:R-:W-:Y:S02]  /*1130*/  SHF.R.S32.HI R9, RZ, 0x1f, R2 ;  /* 0x0000001fff097819 */ /* 0x000fe40000011402 */
[----:B------:R0:W-:Y:S03]  /*1140*/  STG.E.64 desc[UR6][R4.64+0x8], R18 ;  /* 0x0000081204007986 */ /* 0x0001e6000c101b06 */
[----:B------:R-:W-:-:S04]  /*1150*/  IMAD.HI.U32 R7, R7, R0, RZ ;  /* 0x0000000007077227 */ /* 0x000fc800078e00ff */
[----:B------:R-:W-:Y:S02]  /*1160*/  IMAD.MOV R7, RZ, RZ, -R7 ;  /* 0x000000ffff077224 */ /* 0x000fe400078e0a07 */
[----:B------:R-:W-:Y:S02]  /*1170*/  IMAD R9, R9, 0x330, RZ ;  /* 0x0000033009097824 */ /* 0x000fe400078e02ff */
[----:B------:R-:W-:Y:S02]  /*1180*/  IMAD R0, R3, R7, R0 ;  /* 0x0000000703007224 */ /* 0x000fe400078e0200 */
[----:B------:R-:W1:Y:S03]  /*1190*/  LDC.64 R6, c[0x0][0x380] ;  /* 0x0000e000ff067b82 */ /* 0x000e660000000a00 */
[----:B------:R-:W-:-:S13]  /*11a0*/  ISETP.GE.U32.AND P0, PT, R0, R3, PT ;  /* 0x000000030000720c */ /* 0x000fda0003f06070 */
[----:B------:R-:W-:-:S05]  /*11b0*/  @P0 IMAD.IADD R0, R0, 0x1, -R3 ;  /* 0x0000000100000824 */ /* 0x000fca00078e0a03 */
[----:B------:R-:W-:Y:S01]  /*11c0*/  ISETP.GE.U32.AND P0, PT, R0, R3, PT ;  /* 0x000000030000720c */ /* 0x000fe20003f06070 */
[----:B-1----:R-:W-:-:S04]  /*11d0*/  IMAD.WIDE.U32 R6, R2, 0x330, R6 ;  /* 0x0000033002067825 */ /* 0x002fc800078e0006 */
[----:B------:R-:W-:Y:S02]  /*11e0*/  IMAD.IADD R9, R7, 0x1, R9 ;  /* 0x0000000107097824 */ /* 0x000fe400078e0209 */
[----:B------:R-:W-:-:S06]  /*11f0*/  IMAD.MOV.U32 R8, RZ, RZ, R6 ;  /* 0x000000ffff087224 */ /* 0x000fcc00078e0006 */
[----:B------:R-:W-:Y:S01]  /*1200*/  @P0 IMAD.IADD R0, R0, 0x1, -R3 ;  /* 0x0000000100000824 */ /* 0x000fe200078e0a03 */
[----:B------:R-:W-:Y:S01]  /*1210*/  @!P1 LOP3.LUT R0, RZ, R3, RZ, 0x33, !PT ;  /* 0x00000003ff009212 */ /* 0x000fe200078e33ff */
[----:B------:R0:W-:Y:S01]  /*1220*/  STG.E desc[UR6][R8.64+0x32c], RZ ;  /* 0x00032cff08007986 */ /* 0x0001e2000c101906 */
[----:B------:R-:W-:-:S03]  /*1230*/  ISETP.GE.AND P0, PT, R3, 0x1, PT ;  /* 0x000000010300780c */ /* 0x000fc60003f06270 */
[----:B------:R0:W-:Y:S04]  /*1240*/  STG.E desc[UR6][R8.64+0x8], R11 ;  /* 0x0000080b08007986 */ /* 0x0001e8000c101906 */
[----:B------:R0:W-:Y:S06]  /*1250*/  STG.E desc[UR6][R8.64], R0 ;  /* 0x0000000008007986 */ /* 0x0001ec000c101906 */
[----:B------:R-:W-:Y:S05]  /*1260*/  @!P0 BRA `(.L_x_178) ;  /* 0x0000000400048947 */ /* 0x000fea0003800000 */
[C---:B------:R-:W-:Y:S01]  /*1270*/  ISETP.GE.U32.AND P0, PT, R3.reuse, 0x8, PT ;  /* 0x000000080300780c */ /* 0x040fe20003f06070 */
[----:B------:R-:W-:Y:S01]  /*1280*/  IMAD.MOV.U32 R13, RZ, RZ, RZ ;  /* 0x000000ffff0d7224 */ /* 0x000fe200078e00ff */
[----:B------:R-:W-:-:S04]  /*1290*/  LOP3.LUT R12, R3, 0x7, RZ, 0xc0, !PT ;  /* 0x00000007030c7812 */ /* 0x000fc800078ec0ff */
[----:B------:R-:W-:-:S07]  /*12a0*/  ISETP.NE.AND P1, PT, R12, RZ, PT ;  /* 0x000000ff0c00720c */ /* 0x000fce0003f25270 */
[----:B------:R-:W-:Y:S06]  /*12b0*/  @!P0 BRA `(.L_x_179) ;  /* 0x0000000000708947 */ /* 0x000fec0003800000 */
[----:B------:R-:W-:Y:S01]  /*12c0*/  IADD3 R7, P0, PT, R6, 0x1b8, RZ ;  /* 0x000001b806077810 */ /* 0x000fe20007f1e0ff */
[----:B0-----:R-:W-:Y:S01]  /*12d0*/  IMAD.MOV.U32 R15, RZ, RZ, -0x1 ;  /* 0xffffffffff0f7424 */ /* 0x001fe200078e00ff */
[----:B------:R-:W-:-:S03]  /*12e0*/  LOP3.LUT R13, R3, 0x7ffffff8, RZ, 0xc0, !PT ;  /* 0x7ffffff8030d7812 */ /* 0x000fc600078ec0ff */
[----:B------:R-:W-:Y:S02]  /*12f0*/  IMAD.X R10, RZ, RZ, R9, P0 ;  /* 0x000000ffff0a7224 */ /* 0x000fe400000e0609 */
[----:B------:R-:W-:-:S07]  /*1300*/  IMAD.MOV R6, RZ, RZ, -R13 ;  /* 0x000000ffff067224 */ /* 0x000fce00078e0a0d */
.L_x_180:
[----:B-1----:R-:W-:Y:S02]  /*1310*/  IMAD.MOV.U32 R4, RZ, RZ, R7 ;  /* 0x000000ffff047224 */ /* 0x002fe400078e0007 */
        /* <DEDUP_REMOVED lines=22> */
.L_x_179:
[----:B------:R-:W-:Y:S05]  /*1480*/  @!P1 BRA `(.L_x_178) ;  /* 0x00000000007c9947 */ /* 0x000fea0003800000 */
[----:B------:R-:W-:Y:S02]  /*1490*/  ISETP.GE.U32.AND P0, PT, R12, 0x4, PT ;  /* 0x000000040c00780c */ /* 0x000fe40003f06070 */
[----:B------:R-:W-:-:S04]  /*14a0*/  LOP3.LUT R6, R3, 0x3, RZ, 0xc0, !PT ;  /* 0x0000000303067812 */ /* 0x000fc800078ec0ff */
[----:B------:R-:W-:-:S07]  /*14b0*/  ISETP.NE.AND P1, PT, R6, RZ, PT ;  /* 0x000000ff0600720c */ /* 0x000fce0003f25270 */
[----:B------:R-:W-:Y:S06]  /*14c0*/  @!P0 BRA `(.L_x_181) ;  /* 0x00000000002c8947 */ /* 0x000fec0003800000 */
[----:B------:R-:W-:Y:S02]  /*14d0*/  IMAD.MOV.U32 R7, RZ, RZ, -0x1 ;  /* 0xffffffffff077424 */ /* 0x000fe400078e00ff */
[----:B01----:R-:W-:-:S04]  /*14e0*/  IMAD.WIDE.U32 R4, R13, 0x4, R8 ;  /* 0x000000040d047825 */ /* 0x003fc800078e0008 */
        /* <DEDUP_REMOVED lines=9> */
.L_x_181:
[----:B------:R-:W-:Y:S05]  /*1580*/  @!P1 BRA `(.L_x_178) ;  /* 0x00000000003c9947 */ /* 0x000fea0003800000 */
[----:B------:R-:W-:Y:S02]  /*1590*/  LOP3.LUT R3, R3, 0x1, RZ, 0xc0, !PT ;  /* 0x0000000103037812 */ /* 0x000fe400078ec0ff */
[----:B------:R-:W-:Y:S02]  /*15a0*/  ISETP.NE.AND P0, PT, R6, 0x1, PT ;  /* 0x000000010600780c */ /* 0x000fe40003f05270 */
[----:B------:R-:W-:-:S13]  /*15b0*/  ISETP.NE.U32.AND P1, PT, R3, 0x1, PT ;  /* 0x000000010300780c */ /* 0x000fda0003f25070 */
[----:B--2---:R-:W-:Y:S01]  /*15c0*/  @!P1 IMAD.MOV.U32 R7, RZ, RZ, -0x1 ;  /* 0xffffffffff079424 */ /* 0x004fe200078e00ff */
[----:B------:R-:W-:Y:S06]  /*15d0*/  @!P0 BRA `(.L_x_182) ;  /* 0x00000000001c8947 */ /* 0x000fec0003800000 */
[----:B------:R-:W-:Y:S02]  /*15e0*/  IMAD.MOV.U32 R3, RZ, RZ, -0x1 ;  /* 0xffffffffff037424 */ /* 0x000fe400078e00ff */
[----:B01----:R-:W-:-:S04]  /*15f0*/  IMAD.WIDE.U32 R4, R13, 0x4, R8 ;  /* 0x000000040d047825 */ /* 0x003fc800078e0008 */
[----:B------:R-:W-:Y:S01]  /*1600*/  VIADD R13, R13, 0x2 ;  /* 0x000000020d0d7836 */ /* 0x000fe20000000000 */
[----:B------:R2:W-:Y:S04]  /*1610*/  STG.E desc[UR6][R4.64+0x19c], R3 ;  /* 0x00019c0304007986 */ /* 0x0005e8000c101906 */
[----:B------:R2:W-:Y:S04]  /*1620*/  STG.E desc[UR6][R4.64+0x1a0], R3 ;  /* 0x0001a00304007986 */ /* 0x0005e8000c101906 */
[----:B------:R2:W-:Y:S04]  /*1630*/  STG.E desc[UR6][R4.64+0xc], RZ ;  /* 0x00000cff04007986 */ /* 0x0005e8000c101906 */
[----:B------:R2:W-:Y:S02]  /*1640*/  STG.E desc[UR6][R4.64+0x10], RZ ;  /* 0x000010ff04007986 */ /* 0x0005e4000c101906 */
.L_x_182:
[----:B012---:R-:W-:-:S05]  /*1650*/  @!P1 IMAD.WIDE.U32 R4, R13, 0x4, R8 ;  /* 0x000000040d049825 */ /* 0x007fca00078e0008 */
[----:B------:R3:W-:Y:S04]  /*1660*/  @!P1 STG.E desc[UR6][R4.64+0x19c], R7 ;  /* 0x00019c0704009986 */ /* 0x0007e8000c101906 */
[----:B------:R3:W-:Y:S02]  /*1670*/  @!P1 STG.E desc[UR6][R4.64+0xc], RZ ;  /* 0x00000cff04009986 */ /* 0x0007e4000c101906 */
.L_x_178:
[----:B------:R-:W-:Y:S01]  /*1680*/  IMAD.WIDE R12, R0, 0x4, R8 ;  /* 0x00000004000c7825 */ /* 0x000fe200078e0208 */
[----:B------:R-:W4:Y:S04]  /*1690*/  LDCU.64 UR8, c[0x4][0x48] ;  /* 0x01000900ff0877ac */ /* 0x000f280008000a00 */
[----:B------:R4:W-:Y:S04]  /*16a0*/  STG.E desc[UR6][R12.64+0xc], R11 ;  /* 0x00000c0b0c007986 */ /* 0x0009e8000c101906 */
[----:B------:R-:W5:Y:S01]  /*16b0*/  LDG.E R3, desc[UR6][R8.64] ;  /* 0x0000000608037981 */ /* 0x000f62000c1e1900 */
[----:B0-----:R-:W-:Y:S01]  /*16c0*/  MOV R0, 0x0 ;  /* 0x0000000000007802 */ /* 0x001fe20000000f00 */
[----:B------:R-:W-:-:S02]  /*16d0*/  IMAD.U32 R6, RZ, RZ, UR4 ;  /* 0x00000004ff067e24 */ /* 0x000fc4000f8e00ff */
[----:B--23--:R-:W-:Y:S01]  /*16e0*/  IMAD.U32 R7, RZ, RZ, UR5 ;  /* 0x00000005ff077e24 */ /* 0x00cfe2000f8e00ff */
[----:B-1----:R0:W1:Y:S01]  /*16f0*/  LDC.64 R14, c[0x4][R0] ;  /* 0x01000000000e7b82 */ /* 0x0020620000000a00 */
[----:B----4-:R-:W-:Y:S02]  /*1700*/  IMAD.U32 R4, RZ, RZ, UR8 ;  /* 0x00000008ff047e24 */ /* 0x010fe4000f8e00ff */
[----:B------:R-:W-:Y:S01]  /*1710*/  IMAD.U32 R5, RZ, RZ, UR9 ;  /* 0x00000009ff057e24 */ /* 0x000fe2000f8e00ff */
[----:B-----5:R0:W-:Y:S04]  /*1720*/  STG.E desc[UR6][R8.64+0x19c], R3 ;  /* 0x00019c0308007986 */ /* 0x0201e8000c101906 */
[----:B-1----:R0:W-:Y:S02]  /*1730*/  STL.64 [R1], R2 ;  /* 0x0000000201007387 */ /* 0x0021e40000100a00 */
[----:B------:R-:W-:-:S07]  /*1740*/  LEPC R20, `(.L_x_183) ;  /* 0x000000001014794e */ /* 0x000fce0000000000 */
[----:B0-----:R-:W-:Y:S05]  /*1750*/  CALL.ABS.NOINC R14 ;  /* 0x000000000e007343 */ /* 0x001fea0003c00000 */
.L_x_183:
[----:B------:R-:W-:Y:S05]  /*1760*/  EXIT ;  /* 0x000000000000794d */ /* 0x000fea0003800000 */
.L_x_184:
        /* <DEDUP_REMOVED lines=9> */
.L_x_190:


//--------------------- .nv.global.init           --------------------------
	.section	.nv.global.init,"aw",@progbits
	.align	4
.nv.global.init:
	.type		mrg32k3aM1SubSeq,@object
	.size		mrg32k3aM1SubSeq,(mrg32k3aM2SubSeq - mrg32k3aM1SubSeq)
mrg32k3aM1SubSeq:
        /*0000*/ 	.byte	0x0b, 0xcc, 0xee, 0x04, 0x73, 0x29, 0x8b, 0x6f, 0xf6, 0x53, 0x03, 0xf6, 0x23, 0xf6, 0xea, 0xda
        /* <DEDUP_REMOVED lines=125> */
	.type		mrg32k3aM2SubSeq,@object
	.size		mrg32k3aM2SubSeq,(mrg32k3aM1 - mrg32k3aM2SubSeq)
mrg32k3aM2SubSeq:
        /* <DEDUP_REMOVED lines=126> */
	.type		mrg32k3aM1,@object
	.size		mrg32k3aM1,(mrg32k3aM1Seq - mrg32k3aM1)
mrg32k3aM1:
        /* <DEDUP_REMOVED lines=144> */
	.type		mrg32k3aM1Seq,@object
	.size		mrg32k3aM1Seq,(mrg32k3aM2 - mrg32k3aM1Seq)
mrg32k3aM1Seq:
        /* <DEDUP_REMOVED lines=144> */
	.type		mrg32k3aM2,@object
	.size		mrg32k3aM2,(mrg32k3aM2Seq - mrg32k3aM2)
mrg32k3aM2:
        /* <DEDUP_REMOVED lines=144> */
	.type		mrg32k3aM2Seq,@object
	.size		mrg32k3aM2Seq,(precalc_xorwow_matrix - mrg32k3aM2Seq)
mrg32k3aM2Seq:
        /* <DEDUP_REMOVED lines=144> */
	.type		precalc_xorwow_matrix,@object
	.size		precalc_xorwow_matrix,(precalc_xorwow_offset_matrix - precalc_xorwow_matrix)
precalc_xorwow_matrix:
        /* <DEDUP_REMOVED lines=6400> */
	.type		precalc_xorwow_offset_matrix,@object
	.size		precalc_xorwow_offset_matrix,($str - precalc_xorwow_offset_matrix)
precalc_xorwow_offset_matrix:
        /* <DEDUP_REMOVED lines=6400> */
	.type		$str,@object
	.size		$str,($str$1 - $str)
$str:
        /*353c0*/ 	.byte	0x46, 0x6f, 0x72, 0x6d, 0x69, 0x67, 0x61, 0x20, 0x25, 0x64, 0x20, 0x69, 0x6e, 0x69, 0x63, 0x69
        /*353d0*/ 	.byte	0x61, 0x6c, 0x69, 0x7a, 0x61, 0x64, 0x61, 0x20, 0x6e, 0x61, 0x20, 0x63, 0x69, 0x64, 0x61, 0x64
        /*353e0*/ 	.byte	0x65, 0x20, 0x25, 0x64, 0x0a, 0x00
	.type		$str$1,@object
	.size		$str$1,(.L_10 - $str$1)
$str$1:
        /*353e6*/ 	.byte	0x46, 0x6f, 0x72, 0x6d, 0x69, 0x67, 0x61, 0x20, 0x25, 0x64, 0x20, 0x63, 0x6f, 0x6d, 0x70, 0x6c
        /*353f6*/ 	.byte	0x65, 0x74, 0x6f, 0x75, 0x20, 0x75, 0x6d, 0x20, 0x74, 0x6f, 0x75, 0x72, 0x20, 0x63, 0x6f, 0x6d
        /*35406*/ 	.byte	0x20, 0x63, 0x6f, 0x6d, 0x70, 0x72, 0x69, 0x6d, 0x65, 0x6e, 0x74, 0x6f, 0x20, 0x25, 0x66, 0x0a
        /*35416*/ 	.byte	0x00
.L_10:


//--------------------- .nv.shared.reserved.0     --------------------------
	.section	.nv.shared.reserved.0,"aw",@nobits
	.weak		__nv_reservedSMEM_offset_0_alias
	.size		__nv_reservedSMEM_offset_0_alias, 0, 64
	.other		__nv_reservedSMEM_offset_0_alias,@"STO_CUDA_RESERVED_SHARED STV_DEFAULT"
__nv_reservedSMEM_offset_0_alias:
	.zero		0
	.zero		64


//--------------------- .nv.constant0._Z17moverFormigasCUDAP7formigaPfS1_iifffiS1_P17curandStateXORWOW --------------------------
	.section	.nv.constant0._Z17moverFormigasCUDAP7formigaPfS1_iifffiS1_P17curandStateXORWOW,"a",@progbits
	.sectionflags	@""
	.align	4
.nv.constant0._Z17moverFormigasCUDAP7formigaPfS1_iifffiS1_P17curandStateXORWOW:
	.zero		960


//--------------------- .nv.constant0._Z23inicializarFormigasCUDAP7formigaiijP17curandStateXORWOW --------------------------
	.section	.nv.constant0._Z23inicializarFormigasCUDAP7formigaiijP17curandStateXORWOW,"a",@progbits
	.sectionflags	@""
	.align	4
.nv.constant0._Z23inicializarFormigasCUDAP7formigaiijP17curandStateXORWOW:
	.zero		928


//--------------------- SYMBOLS --------------------------

	.type		.nv.reservedSmem.offset0,@object
	.size		.nv.reservedSmem.offset0,0x4
	.type		vprintf,@function
